//
// Generated by NVIDIA NVVM Compiler
//
// Compiler Build ID: CL-36424714
// Cuda compilation tools, release 13.0, V13.0.88
// Based on NVVM 20.0.0
//

.version 9.0
.target sm_100
.address_size 64

	// .globl	_ZN3cub18CUB_300001_SM_10006detail11EmptyKernelIvEEvv
.global .align 1 .b8 _ZN30_INTERNAL_a96a303e_4_k_cu_main4cuda3std3__45__cpo5beginE[1];
.global .align 1 .b8 _ZN30_INTERNAL_a96a303e_4_k_cu_main4cuda3std3__45__cpo3endE[1];
.global .align 1 .b8 _ZN30_INTERNAL_a96a303e_4_k_cu_main4cuda3std3__45__cpo6cbeginE[1];
.global .align 1 .b8 _ZN30_INTERNAL_a96a303e_4_k_cu_main4cuda3std3__45__cpo4cendE[1];
.global .align 1 .b8 _ZN30_INTERNAL_a96a303e_4_k_cu_main4cuda3std3__45__cpo6rbeginE[1];
.global .align 1 .b8 _ZN30_INTERNAL_a96a303e_4_k_cu_main4cuda3std3__45__cpo4rendE[1];
.global .align 1 .b8 _ZN30_INTERNAL_a96a303e_4_k_cu_main4cuda3std3__45__cpo7crbeginE[1];
.global .align 1 .b8 _ZN30_INTERNAL_a96a303e_4_k_cu_main4cuda3std3__45__cpo5crendE[1];
.global .align 1 .b8 _ZN30_INTERNAL_a96a303e_4_k_cu_main4cuda3std3__432_GLOBAL__N__a96a303e_4_k_cu_main6ignoreE[1];
.global .align 1 .b8 _ZN30_INTERNAL_a96a303e_4_k_cu_main4cuda3std3__419piecewise_constructE[1];
.global .align 1 .b8 _ZN30_INTERNAL_a96a303e_4_k_cu_main4cuda3std3__48in_placeE[1];
.global .align 1 .b8 _ZN30_INTERNAL_a96a303e_4_k_cu_main4cuda3std3__420unreachable_sentinelE[1];
.global .align 1 .b8 _ZN30_INTERNAL_a96a303e_4_k_cu_main4cuda3std3__47nulloptE[1];
.global .align 1 .b8 _ZN30_INTERNAL_a96a303e_4_k_cu_main4cuda3std3__48unexpectE[1];
.global .align 1 .b8 _ZN30_INTERNAL_a96a303e_4_k_cu_main4cuda3std6ranges3__45__cpo4swapE[1];
.global .align 1 .b8 _ZN30_INTERNAL_a96a303e_4_k_cu_main4cuda3std6ranges3__45__cpo9iter_moveE[1];
.global .align 1 .b8 _ZN30_INTERNAL_a96a303e_4_k_cu_main4cuda3std6ranges3__45__cpo5beginE[1];
.global .align 1 .b8 _ZN30_INTERNAL_a96a303e_4_k_cu_main4cuda3std6ranges3__45__cpo3endE[1];
.global .align 1 .b8 _ZN30_INTERNAL_a96a303e_4_k_cu_main4cuda3std6ranges3__45__cpo6cbeginE[1];
.global .align 1 .b8 _ZN30_INTERNAL_a96a303e_4_k_cu_main4cuda3std6ranges3__45__cpo4cendE[1];
.global .align 1 .b8 _ZN30_INTERNAL_a96a303e_4_k_cu_main4cuda3std6ranges3__45__cpo7advanceE[1];
.global .align 1 .b8 _ZN30_INTERNAL_a96a303e_4_k_cu_main4cuda3std6ranges3__45__cpo9iter_swapE[1];
.global .align 1 .b8 _ZN30_INTERNAL_a96a303e_4_k_cu_main4cuda3std6ranges3__45__cpo4nextE[1];
.global .align 1 .b8 _ZN30_INTERNAL_a96a303e_4_k_cu_main4cuda3std6ranges3__45__cpo4prevE[1];
.global .align 1 .b8 _ZN30_INTERNAL_a96a303e_4_k_cu_main4cuda3std6ranges3__45__cpo4dataE[1];
.global .align 1 .b8 _ZN30_INTERNAL_a96a303e_4_k_cu_main4cuda3std6ranges3__45__cpo5cdataE[1];
.global .align 1 .b8 _ZN30_INTERNAL_a96a303e_4_k_cu_main4cuda3std6ranges3__45__cpo4sizeE[1];
.global .align 1 .b8 _ZN30_INTERNAL_a96a303e_4_k_cu_main4cuda3std6ranges3__45__cpo5ssizeE[1];
.global .align 1 .b8 _ZN30_INTERNAL_a96a303e_4_k_cu_main4cuda3std6ranges3__45__cpo8distanceE[1];
.global .align 1 .b8 _ZN30_INTERNAL_a96a303e_4_k_cu_main6thrust24THRUST_300001_SM_1000_NS8cuda_cub3parE[1];
.global .align 1 .b8 _ZN30_INTERNAL_a96a303e_4_k_cu_main6thrust24THRUST_300001_SM_1000_NS8cuda_cub10par_nosyncE[1];
.global .align 1 .b8 _ZN30_INTERNAL_a96a303e_4_k_cu_main6thrust24THRUST_300001_SM_1000_NS6system6detail10sequential3seqE[1];
.global .align 1 .b8 _ZN30_INTERNAL_a96a303e_4_k_cu_main6thrust24THRUST_300001_SM_1000_NS12placeholders2_1E[1];
.global .align 1 .b8 _ZN30_INTERNAL_a96a303e_4_k_cu_main6thrust24THRUST_300001_SM_1000_NS12placeholders2_2E[1];
.global .align 1 .b8 _ZN30_INTERNAL_a96a303e_4_k_cu_main6thrust24THRUST_300001_SM_1000_NS12placeholders2_3E[1];
.global .align 1 .b8 _ZN30_INTERNAL_a96a303e_4_k_cu_main6thrust24THRUST_300001_SM_1000_NS12placeholders2_4E[1];
.global .align 1 .b8 _ZN30_INTERNAL_a96a303e_4_k_cu_main6thrust24THRUST_300001_SM_1000_NS12placeholders2_5E[1];
.global .align 1 .b8 _ZN30_INTERNAL_a96a303e_4_k_cu_main6thrust24THRUST_300001_SM_1000_NS12placeholders2_6E[1];
.global .align 1 .b8 _ZN30_INTERNAL_a96a303e_4_k_cu_main6thrust24THRUST_300001_SM_1000_NS12placeholders2_7E[1];
.global .align 1 .b8 _ZN30_INTERNAL_a96a303e_4_k_cu_main6thrust24THRUST_300001_SM_1000_NS12placeholders2_8E[1];
.global .align 1 .b8 _ZN30_INTERNAL_a96a303e_4_k_cu_main6thrust24THRUST_300001_SM_1000_NS12placeholders2_9E[1];
.global .align 1 .b8 _ZN30_INTERNAL_a96a303e_4_k_cu_main6thrust24THRUST_300001_SM_1000_NS12placeholders3_10E[1];
.global .align 1 .b8 _ZN30_INTERNAL_a96a303e_4_k_cu_main6thrust24THRUST_300001_SM_1000_NS3seqE[1];

.visible .entry _ZN3cub18CUB_300001_SM_10006detail11EmptyKernelIvEEvv()
{


	ret;

}
	// .globl	_ZN3cub18CUB_300001_SM_10006detail9transform16transform_kernelINS2_10policy_hubILb1EN4cuda3std3__45tupleIJN6thrust24THRUST_300001_SM_1000_NS17counting_iteratorIiNSA_11use_defaultESC_SC_EEEEEE10policy1000Ei15calculate_scoreNSA_6detail15normal_iteratorINSA_10device_ptrIiEEEEJSD_EEEvT0_iT1_T2_DpNS2_10kernel_argIT3_EE
.visible .entry _ZN3cub18CUB_300001_SM_10006detail9transform16transform_kernelINS2_10policy_hubILb1EN4cuda3std3__45tupleIJN6thrust24THRUST_300001_SM_1000_NS17counting_iteratorIiNSA_11use_defaultESC_SC_EEEEEE10policy1000Ei15calculate_scoreNSA_6detail15normal_iteratorINSA_10device_ptrIiEEEEJSD_EEEvT0_iT1_T2_DpNS2_10kernel_argIT3_EE(
	.param .u32 _ZN3cub18CUB_300001_SM_10006detail9transform16transform_kernelINS2_10policy_hubILb1EN4cuda3std3__45tupleIJN6thrust24THRUST_300001_SM_1000_NS17counting_iteratorIiNSA_11use_defaultESC_SC_EEEEEE10policy1000Ei15calculate_scoreNSA_6detail15normal_iteratorINSA_10device_ptrIiEEEEJSD_EEEvT0_iT1_T2_DpNS2_10kernel_argIT3_EE_param_0,
	.param .u32 _ZN3cub18CUB_300001_SM_10006detail9transform16transform_kernelINS2_10policy_hubILb1EN4cuda3std3__45tupleIJN6thrust24THRUST_300001_SM_1000_NS17counting_iteratorIiNSA_11use_defaultESC_SC_EEEEEE10policy1000Ei15calculate_scoreNSA_6detail15normal_iteratorINSA_10device_ptrIiEEEEJSD_EEEvT0_iT1_T2_DpNS2_10kernel_argIT3_EE_param_1,
	.param .align 8 .b8 _ZN3cub18CUB_300001_SM_10006detail9transform16transform_kernelINS2_10policy_hubILb1EN4cuda3std3__45tupleIJN6thrust24THRUST_300001_SM_1000_NS17counting_iteratorIiNSA_11use_defaultESC_SC_EEEEEE10policy1000Ei15calculate_scoreNSA_6detail15normal_iteratorINSA_10device_ptrIiEEEEJSD_EEEvT0_iT1_T2_DpNS2_10kernel_argIT3_EE_param_2[72],
	.param .align 8 .b8 _ZN3cub18CUB_300001_SM_10006detail9transform16transform_kernelINS2_10policy_hubILb1EN4cuda3std3__45tupleIJN6thrust24THRUST_300001_SM_1000_NS17counting_iteratorIiNSA_11use_defaultESC_SC_EEEEEE10policy1000Ei15calculate_scoreNSA_6detail15normal_iteratorINSA_10device_ptrIiEEEEJSD_EEEvT0_iT1_T2_DpNS2_10kernel_argIT3_EE_param_3[8],
	.param .align 8 .b8 _ZN3cub18CUB_300001_SM_10006detail9transform16transform_kernelINS2_10policy_hubILb1EN4cuda3std3__45tupleIJN6thrust24THRUST_300001_SM_1000_NS17counting_iteratorIiNSA_11use_defaultESC_SC_EEEEEE10policy1000Ei15calculate_scoreNSA_6detail15normal_iteratorINSA_10device_ptrIiEEEEJSD_EEEvT0_iT1_T2_DpNS2_10kernel_argIT3_EE_param_4[16]
)
.maxntid 128
{



}
	// .globl	_ZN3cub18CUB_300001_SM_10006detail9transform16transform_kernelINS2_10policy_hubILb1EN4cuda3std3__45tupleIJN6thrust24THRUST_300001_SM_1000_NS17counting_iteratorIiNSA_11use_defaultESC_SC_EEEEEE10policy1000El15calculate_scoreNSA_6detail15normal_iteratorINSA_10device_ptrIiEEEEJSD_EEEvT0_iT1_T2_DpNS2_10kernel_argIT3_EE
.visible .entry _ZN3cub18CUB_300001_SM_10006detail9transform16transform_kernelINS2_10policy_hubILb1EN4cuda3std3__45tupleIJN6thrust24THRUST_300001_SM_1000_NS17counting_iteratorIiNSA_11use_defaultESC_SC_EEEEEE10policy1000El15calculate_scoreNSA_6detail15normal_iteratorINSA_10device_ptrIiEEEEJSD_EEEvT0_iT1_T2_DpNS2_10kernel_argIT3_EE(
	.param .u64 _ZN3cub18CUB_300001_SM_10006detail9transform16transform_kernelINS2_10policy_hubILb1EN4cuda3std3__45tupleIJN6thrust24THRUST_300001_SM_1000_NS17counting_iteratorIiNSA_11use_defaultESC_SC_EEEEEE10policy1000El15calculate_scoreNSA_6detail15normal_iteratorINSA_10device_ptrIiEEEEJSD_EEEvT0_iT1_T2_DpNS2_10kernel_argIT3_EE_param_0,
	.param .u32 _ZN3cub18CUB_300001_SM_10006detail9transform16transform_kernelINS2_10policy_hubILb1EN4cuda3std3__45tupleIJN6thrust24THRUST_300001_SM_1000_NS17counting_iteratorIiNSA_11use_defaultESC_SC_EEEEEE10policy1000El15calculate_scoreNSA_6detail15normal_iteratorINSA_10device_ptrIiEEEEJSD_EEEvT0_iT1_T2_DpNS2_10kernel_argIT3_EE_param_1,
	.param .align 8 .b8 _ZN3cub18CUB_300001_SM_10006detail9transform16transform_kernelINS2_10policy_hubILb1EN4cuda3std3__45tupleIJN6thrust24THRUST_300001_SM_1000_NS17counting_iteratorIiNSA_11use_defaultESC_SC_EEEEEE10policy1000El15calculate_scoreNSA_6detail15normal_iteratorINSA_10device_ptrIiEEEEJSD_EEEvT0_iT1_T2_DpNS2_10kernel_argIT3_EE_param_2[72],
	.param .align 8 .b8 _ZN3cub18CUB_300001_SM_10006detail9transform16transform_kernelINS2_10policy_hubILb1EN4cuda3std3__45tupleIJN6thrust24THRUST_300001_SM_1000_NS17counting_iteratorIiNSA_11use_defaultESC_SC_EEEEEE10policy1000El15calculate_scoreNSA_6detail15normal_iteratorINSA_10device_ptrIiEEEEJSD_EEEvT0_iT1_T2_DpNS2_10kernel_argIT3_EE_param_3[8],
	.param .align 8 .b8 _ZN3cub18CUB_300001_SM_10006detail9transform16transform_kernelINS2_10policy_hubILb1EN4cuda3std3__45tupleIJN6thrust24THRUST_300001_SM_1000_NS17counting_iteratorIiNSA_11use_defaultESC_SC_EEEEEE10policy1000El15calculate_scoreNSA_6detail15normal_iteratorINSA_10device_ptrIiEEEEJSD_EEEvT0_iT1_T2_DpNS2_10kernel_argIT3_EE_param_4[16]
)
.maxntid 128
{



}
	// .globl	_ZN3cub18CUB_300001_SM_10006detail8for_each13static_kernelINS2_12policy_hub_t12policy_500_tElN6thrust24THRUST_300001_SM_1000_NS8cuda_cub6__fill7functorINS7_6detail15normal_iteratorINS7_10device_ptrIiEEEEiEEEEvT0_T1_
.visible .entry _ZN3cub18CUB_300001_SM_10006detail8for_each13static_kernelINS2_12policy_hub_t12policy_500_tElN6thrust24THRUST_300001_SM_1000_NS8cuda_cub6__fill7functorINS7_6detail15normal_iteratorINS7_10device_ptrIiEEEEiEEEEvT0_T1_(
	.param .u64 _ZN3cub18CUB_300001_SM_10006detail8for_each13static_kernelINS2_12policy_hub_t12policy_500_tElN6thrust24THRUST_300001_SM_1000_NS8cuda_cub6__fill7functorINS7_6detail15normal_iteratorINS7_10device_ptrIiEEEEiEEEEvT0_T1__param_0,
	.param .align 8 .b8 _ZN3cub18CUB_300001_SM_10006detail8for_each13static_kernelINS2_12policy_hub_t12policy_500_tElN6thrust24THRUST_300001_SM_1000_NS8cuda_cub6__fill7functorINS7_6detail15normal_iteratorINS7_10device_ptrIiEEEEiEEEEvT0_T1__param_1[16]
)
.maxntid 256
{
	.reg .pred 	%p<4>;
	.reg .b16 	%rs<5>;
	.reg .b32 	%r<12>;
	.reg .b64 	%rd<17>;

	ld.param.u32 	%r3, [_ZN3cub18CUB_300001_SM_10006detail8for_each13static_kernelINS2_12policy_hub_t12policy_500_tElN6thrust24THRUST_300001_SM_1000_NS8cuda_cub6__fill7functorINS7_6detail15normal_iteratorINS7_10device_ptrIiEEEEiEEEEvT0_T1__param_1+8];
	ld.param.u64 	%rd5, [_ZN3cub18CUB_300001_SM_10006detail8for_each13static_kernelINS2_12policy_hub_t12policy_500_tElN6thrust24THRUST_300001_SM_1000_NS8cuda_cub6__fill7functorINS7_6detail15normal_iteratorINS7_10device_ptrIiEEEEiEEEEvT0_T1__param_1];
	ld.param.u64 	%rd6, [_ZN3cub18CUB_300001_SM_10006detail8for_each13static_kernelINS2_12policy_hub_t12policy_500_tElN6thrust24THRUST_300001_SM_1000_NS8cuda_cub6__fill7functorINS7_6detail15normal_iteratorINS7_10device_ptrIiEEEEiEEEEvT0_T1__param_0];
	mov.u32 	%r9, %ctaid.x;
	mul.wide.u32 	%rd1, %r9, 512;
	sub.s64 	%rd2, %rd6, %rd1;
	setp.lt.s64 	%p1, %rd2, 512;
	@%p1 bra 	$L__BB3_2;
	mov.u32 	%r11, %tid.x;
	cvta.to.global.u64 	%rd12, %rd5;
	cvt.u64.u32 	%rd13, %r11;
	add.s64 	%rd14, %rd1, %rd13;
	shl.b64 	%rd15, %rd14, 2;
	add.s64 	%rd16, %rd12, %rd15;
	st.global.u32 	[%rd16], %r3;
	st.global.u32 	[%rd16+1024], %r3;
	bra.uni 	$L__BB3_6;
$L__BB3_2:
	cvta.to.global.u64 	%rd7, %rd5;
	mov.u32 	%r2, %tid.x;
	cvt.s64.s32 	%rd3, %rd2;
	cvt.u64.u32 	%rd8, %r2;
	setp.le.s64 	%p2, %rd3, %rd8;
	add.s64 	%rd9, %rd1, %rd8;
	shl.b64 	%rd10, %rd9, 2;
	add.s64 	%rd4, %rd7, %rd10;
	@%p2 bra 	$L__BB3_4;
	st.global.u32 	[%rd4], %r3;
$L__BB3_4:
	add.s32 	%r10, %r2, 256;
	cvt.u64.u32 	%rd11, %r10;
	setp.le.s64 	%p3, %rd3, %rd11;
	@%p3 bra 	$L__BB3_6;
	st.global.u32 	[%rd4+1024], %r3;
$L__BB3_6:
	ret;

}


// ===== COMPILED SASS (sm_100) =====

	.target	sm_100

	.elftype	@"ET_EXEC"


//--------------------- .note.nv.tkinfo           --------------------------
	.section	.note.nv.tkinfo,"",@"SHT_NOTE"
	.sectionflags	@"SHF_NOTE_NV_TKINFO"
	.tkinfo
        /*0018*/ 	.word	0x00000002
        /*0030*/ 	.string	""
        /*0030*/ 	.string	"ptxas"
        /*0030*/ 	.string	"Cuda compilation tools, release 13.0, V13.0.88"
        /*0030*/ 	.string	"Build cuda_13.0.r13.0/compiler.36424714_0"
        /*0030*/ 	.string	"-arch sm_100 -m 64 "



//--------------------- .note.nv.cuinfo           --------------------------
	.section	.note.nv.cuinfo,"",@"SHT_NOTE"
	.sectionflags	@"SHF_NOTE_NV_CUINFO"
        /*0018*/ 	.short	0x0002
        /*001a*/ 	.short	0x0064
        /*001c*/ 	.short	0x0082
	.zero		2


//--------------------- .nv.info                  --------------------------
	.section	.nv.info,"",@"SHT_CUDA_INFO"
	.align	4


	//----- nvinfo : EIATTR_REGCOUNT
	.align		4
        /*0000*/ 	.byte	0x04, 0x2f
        /*0002*/ 	.short	(.L_44 - .L_43)
	.align		4
.L_43:
        /*0004*/ 	.word	index@(_ZN3cub18CUB_300001_SM_10006detail11EmptyKernelIvEEvv)
        /*0008*/ 	.word	0x00000004


	//----- nvinfo : EIATTR_FRAME_SIZE
	.align		4
.L_44:
        /*000c*/ 	.byte	0x04, 0x11
        /*000e*/ 	.short	(.L_46 - .L_45)
	.align		4
.L_45:
        /*0010*/ 	.word	index@(_ZN3cub18CUB_300001_SM_10006detail11EmptyKernelIvEEvv)
        /*0014*/ 	.word	0x00000000


	//----- nvinfo : EIATTR_REGCOUNT
	.align		4
.L_46:
        /*0018*/ 	.byte	0x04, 0x2f
        /*001a*/ 	.short	(.L_48 - .L_47)
	.align		4
.L_47:
        /*001c*/ 	.word	index@(_ZN3cub18CUB_300001_SM_10006detail9transform16transform_kernelINS2_10policy_hubILb1EN4cuda3std3__45tupleIJN6thrust24THRUST_300001_SM_1000_NS17counting_iteratorIiNSA_11use_defaultESC_SC_EEEEEE10policy1000Ei15calculate_scoreNSA_6detail15normal_iteratorINSA_10device_ptrIiEEEEJSD_EEEvT0_iT1_T2_DpNS2_10kernel_argIT3_EE)
        /*0020*/ 	.word	0x00000004


	//----- nvinfo : EIATTR_FRAME_SIZE
	.align		4
.L_48:
        /*0024*/ 	.byte	0x04, 0x11
        /*0026*/ 	.short	(.L_50 - .L_49)
	.align		4
.L_49:
        /*0028*/ 	.word	index@(_ZN3cub18CUB_300001_SM_10006detail9transform16transform_kernelINS2_10policy_hubILb1EN4cuda3std3__45tupleIJN6thrust24THRUST_300001_SM_1000_NS17counting_iteratorIiNSA_11use_defaultESC_SC_EEEEEE10policy1000Ei15calculate_scoreNSA_6detail15normal_iteratorINSA_10device_ptrIiEEEEJSD_EEEvT0_iT1_T2_DpNS2_10kernel_argIT3_EE)
        /*002c*/ 	.word	0x00000000


	//----- nvinfo : EIATTR_REGCOUNT
	.align		4
.L_50:
        /*0030*/ 	.byte	0x04, 0x2f
        /*0032*/ 	.short	(.L_52 - .L_51)
	.align		4
.L_51:
        /*0034*/ 	.word	index@(_ZN3cub18CUB_300001_SM_10006detail9transform16transform_kernelINS2_10policy_hubILb1EN4cuda3std3__45tupleIJN6thrust24THRUST_300001_SM_1000_NS17counting_iteratorIiNSA_11use_defaultESC_SC_EEEEEE10policy1000El15calculate_scoreNSA_6detail15normal_iteratorINSA_10device_ptrIiEEEEJSD_EEEvT0_iT1_T2_DpNS2_10kernel_argIT3_EE)
        /*0038*/ 	.word	0x00000004


	//----- nvinfo : EIATTR_FRAME_SIZE
	.align		4
.L_52:
        /*003c*/ 	.byte	0x04, 0x11
        /*003e*/ 	.short	(.L_54 - .L_53)
	.align		4
.L_53:
        /*0040*/ 	.word	index@(_ZN3cub18CUB_300001_SM_10006detail9transform16transform_kernelINS2_10policy_hubILb1EN4cuda3std3__45tupleIJN6thrust24THRUST_300001_SM_1000_NS17counting_iteratorIiNSA_11use_defaultESC_SC_EEEEEE10policy1000El15calculate_scoreNSA_6detail15normal_iteratorINSA_10device_ptrIiEEEEJSD_EEEvT0_iT1_T2_DpNS2_10kernel_argIT3_EE)
        /*0044*/ 	.word	0x00000000


	//----- nvinfo : EIATTR_REGCOUNT
	.align		4
.L_54:
        /*0048*/ 	.byte	0x04, 0x2f
        /*004a*/ 	.short	(.L_56 - .L_55)
	.align		4
.L_55:
        /*004c*/ 	.word	index@(_ZN3cub18CUB_300001_SM_10006detail8for_each13static_kernelINS2_12policy_hub_t12policy_500_tElN6thrust24THRUST_300001_SM_1000_NS8cuda_cub6__fill7functorINS7_6detail15normal_iteratorINS7_10device_ptrIiEEEEiEEEEvT0_T1_)
        /*0050*/ 	.word	0x00000008


	//----- nvinfo : EIATTR_FRAME_SIZE
	.align		4
.L_56:
        /*0054*/ 	.byte	0x04, 0x11
        /*0056*/ 	.short	(.L_58 - .L_57)
	.align		4
.L_57:
        /*0058*/ 	.word	index@(_ZN3cub18CUB_300001_SM_10006detail8for_each13static_kernelINS2_12policy_hub_t12policy_500_tElN6thrust24THRUST_300001_SM_1000_NS8cuda_cub6__fill7functorINS7_6detail15normal_iteratorINS7_10device_ptrIiEEEEiEEEEvT0_T1_)
        /*005c*/ 	.word	0x00000000


	//----- nvinfo : EIATTR_MIN_STACK_SIZE
	.align		4
.L_58:
        /*0060*/ 	.byte	0x04, 0x12
        /*0062*/ 	.short	(.L_60 - .L_59)
	.align		4
.L_59:
        /*0064*/ 	.word	index@(_ZN3cub18CUB_300001_SM_10006detail8for_each13static_kernelINS2_12policy_hub_t12policy_500_tElN6thrust24THRUST_300001_SM_1000_NS8cuda_cub6__fill7functorINS7_6detail15normal_iteratorINS7_10device_ptrIiEEEEiEEEEvT0_T1_)
        /*0068*/ 	.word	0x00000000


	//----- nvinfo : EIATTR_MIN_STACK_SIZE
	.align		4
.L_60:
        /*006c*/ 	.byte	0x04, 0x12
        /*006e*/ 	.short	(.L_62 - .L_61)
	.align		4
.L_61:
        /*0070*/ 	.word	index@(_ZN3cub18CUB_300001_SM_10006detail9transform16transform_kernelINS2_10policy_hubILb1EN4cuda3std3__45tupleIJN6thrust24THRUST_300001_SM_1000_NS17counting_iteratorIiNSA_11use_defaultESC_SC_EEEEEE10policy1000El15calculate_scoreNSA_6detail15normal_iteratorINSA_10device_ptrIiEEEEJSD_EEEvT0_iT1_T2_DpNS2_10kernel_argIT3_EE)
        /*0074*/ 	.word	0x00000000


	//----- nvinfo : EIATTR_MIN_STACK_SIZE
	.align		4
.L_62:
        /*0078*/ 	.byte	0x04, 0x12
        /*007a*/ 	.short	(.L_64 - .L_63)
	.align		4
.L_63:
        /*007c*/ 	.word	index@(_ZN3cub18CUB_300001_SM_10006detail9transform16transform_kernelINS2_10policy_hubILb1EN4cuda3std3__45tupleIJN6thrust24THRUST_300001_SM_1000_NS17counting_iteratorIiNSA_11use_defaultESC_SC_EEEEEE10policy1000Ei15calculate_scoreNSA_6detail15normal_iteratorINSA_10device_ptrIiEEEEJSD_EEEvT0_iT1_T2_DpNS2_10kernel_argIT3_EE)
        /*0080*/ 	.word	0x00000000


	//----- nvinfo : EIATTR_MIN_STACK_SIZE
	.align		4
.L_64:
        /*0084*/ 	.byte	0x04, 0x12
        /*0086*/ 	.short	(.L_66 - .L_65)
	.align		4
.L_65:
        /*0088*/ 	.word	index@(_ZN3cub18CUB_300001_SM_10006detail11EmptyKernelIvEEvv)
        /*008c*/ 	.word	0x00000000
.L_66:


//--------------------- .nv.compat                --------------------------
	.section	.nv.compat,"",@"SHT_CUDA_COMPAT_INFO"
	.align	4
        /*0000*/ 	.byte	0x02, 0x09, 0x00, 0x00, 0x02, 0x02, 0x01, 0x00, 0x02, 0x05, 0x05, 0x00, 0x03, 0x07, 0x01, 0x01
        /*0010*/ 	.byte	0x02, 0x03, 0x00, 0x00, 0x02, 0x06, 0x01, 0x00, 0x04, 0x0b, 0x08, 0x00, 0x09, 0x00, 0x00, 0x00
        /*0020*/ 	.byte	0x00, 0x00, 0x00, 0x00


//--------------------- .nv.info._ZN3cub18CUB_300001_SM_10006detail8for_each13static_kernelINS2_12policy_hub_t12policy_500_tElN6thrust24THRUST_300001_SM_1000_NS8cuda_cub6__fill7functorINS7_6detail15normal_iteratorINS7_10device_ptrIiEEEEiEEEEvT0_T1_ --------------------------
	.section	.nv.info._ZN3cub18CUB_300001_SM_10006detail8for_each13static_kernelINS2_12policy_hub_t12policy_500_tElN6thrust24THRUST_300001_SM_1000_NS8cuda_cub6__fill7functorINS7_6detail15normal_iteratorINS7_10device_ptrIiEEEEiEEEEvT0_T1_,"",@"SHT_CUDA_INFO"
	.sectionflags	@""
	.align	4


	//----- nvinfo : EIATTR_CUDA_API_VERSION
	.align		4
        /*0000*/ 	.byte	0x04, 0x37
        /*0002*/ 	.short	(.L_68 - .L_67)
.L_67:
        /*0004*/ 	.word	0x00000082


	//----- nvinfo : EIATTR_KPARAM_INFO
	.align		4
.L_68:
        /*0008*/ 	.byte	0x04, 0x17
        /*000a*/ 	.short	(.L_70 - .L_69)
.L_69:
        /*000c*/ 	.word	0x00000000
        /*0010*/ 	.short	0x0001
        /*0012*/ 	.short	0x0008
        /*0014*/ 	.byte	0x00, 0xf0, 0x41, 0x00


	//----- nvinfo : EIATTR_KPARAM_INFO
	.align		4
.L_70:
        /*0018*/ 	.byte	0x04, 0x17
        /*001a*/ 	.short	(.L_72 - .L_71)
.L_71:
        /*001c*/ 	.word	0x00000000
        /*0020*/ 	.short	0x0000
        /*0022*/ 	.short	0x0000
        /*0024*/ 	.byte	0x00, 0xf0, 0x21, 0x00


	//----- nvinfo : EIATTR_SPARSE_MMA_MASK
	.align		4
.L_72:
        /*0028*/ 	.byte	0x03, 0x50
        /*002a*/ 	.short	0x0000


	//----- nvinfo : EIATTR_MAXREG_COUNT
	.align		4
        /*002c*/ 	.byte	0x03, 0x1b
        /*002e*/ 	.short	0x00ff


	//----- nvinfo : EIATTR_MERCURY_ISA_VERSION
	.align		4
        /*0030*/ 	.byte	0x03, 0x5f
        /*0032*/ 	.short	0x0101


	//----- nvinfo : EIATTR_VRC_CTA_INIT_COUNT
	.align		4
        /*0034*/ 	.byte	0x02, 0x4a
	.zero		1
	.zero		1


	//----- nvinfo : EIATTR_EXIT_INSTR_OFFSETS
	.align		4
        /*0038*/ 	.byte	0x04, 0x1c
        /*003a*/ 	.short	(.L_74 - .L_73)


	//   ....[0]....
.L_73:
        /*003c*/ 	.word	0x00000130


	//   ....[1]....
        /*0040*/ 	.word	0x00000240


	//   ....[2]....
        /*0044*/ 	.word	0x00000270


	//----- nvinfo : EIATTR_MAX_THREADS
	.align		4
.L_74:
        /*0048*/ 	.byte	0x04, 0x05
        /*004a*/ 	.short	(.L_76 - .L_75)
.L_75:
        /*004c*/ 	.word	0x00000100
        /*0050*/ 	.word	0x00000001
        /*0054*/ 	.word	0x00000001


	//----- nvinfo : EIATTR_CBANK_PARAM_SIZE
	.align		4
.L_76:
        /*0058*/ 	.byte	0x03, 0x19
        /*005a*/ 	.short	0x0018


	//----- nvinfo : EIATTR_PARAM_CBANK
	.align		4
        /*005c*/ 	.byte	0x04, 0x0a
        /*005e*/ 	.short	(.L_78 - .L_77)
	.align		4
.L_77:
        /*0060*/ 	.word	index@(.nv.constant0._ZN3cub18CUB_300001_SM_10006detail8for_each13static_kernelINS2_12policy_hub_t12policy_500_tElN6thrust24THRUST_300001_SM_1000_NS8cuda_cub6__fill7functorINS7_6detail15normal_iteratorINS7_10device_ptrIiEEEEiEEEEvT0_T1_)
        /*0064*/ 	.short	0x0380
        /*0066*/ 	.short	0x0018


	//----- nvinfo : EIATTR_SW_WAR
	.align		4
.L_78:
        /*0068*/ 	.byte	0x04, 0x36
        /*006a*/ 	.short	(.L_80 - .L_79)
.L_79:
        /*006c*/ 	.word	0x00000008
.L_80:


//--------------------- .nv.info._ZN3cub18CUB_300001_SM_10006detail9transform16transform_kernelINS2_10policy_hubILb1EN4cuda3std3__45tupleIJN6thrust24THRUST_300001_SM_1000_NS17counting_iteratorIiNSA_11use_defaultESC_SC_EEEEEE10policy1000El15calculate_scoreNSA_6detail15normal_iteratorINSA_10device_ptrIiEEEEJSD_EEEvT0_iT1_T2_DpNS2_10kernel_argIT3_EE --------------------------
	.section	.nv.info._ZN3cub18CUB_300001_SM_10006detail9transform16transform_kernelINS2_10policy_hubILb1EN4cuda3std3__45tupleIJN6thrust24THRUST_300001_SM_1000_NS17counting_iteratorIiNSA_11use_defaultESC_SC_EEEEEE10policy1000El15calculate_scoreNSA_6detail15normal_iteratorINSA_10device_ptrIiEEEEJSD_EEEvT0_iT1_T2_DpNS2_10kernel_argIT3_EE,"",@"SHT_CUDA_INFO"
	.sectionflags	@""
	.align	4


	//----- nvinfo : EIATTR_CUDA_API_VERSION
	.align		4
        /*0000*/ 	.byte	0x04, 0x37
        /*0002*/ 	.short	(.L_82 - .L_81)
.L_81:
        /*0004*/ 	.word	0x00000082


	//----- nvinfo : EIATTR_KPARAM_INFO
	.align		4
.L_82:
        /*0008*/ 	.byte	0x04, 0x17
        /*000a*/ 	.short	(.L_84 - .L_83)
.L_83:
        /*000c*/ 	.word	0x00000000
        /*0010*/ 	.short	0x0004
        /*0012*/ 	.short	0x0060
        /*0014*/ 	.byte	0x00, 0xf0, 0x41, 0x00


	//----- nvinfo : EIATTR_KPARAM_INFO
	.align		4
.L_84:
        /*0018*/ 	.byte	0x04, 0x17
        /*001a*/ 	.short	(.L_86 - .L_85)
.L_85:
        /*001c*/ 	.word	0x00000000
        /*0020*/ 	.short	0x0003
        /*0022*/ 	.short	0x0058
        /*0024*/ 	.byte	0x00, 0xf0, 0x21, 0x00


	//----- nvinfo : EIATTR_KPARAM_INFO
	.align		4
.L_86:
        /*0028*/ 	.byte	0x04, 0x17
        /*002a*/ 	.short	(.L_88 - .L_87)
.L_87:
        /*002c*/ 	.word	0x00000000
        /*0030*/ 	.short	0x0002
        /*0032*/ 	.short	0x0010
        /*0034*/ 	.byte	0x00, 0xf0, 0x21, 0x01


	//----- nvinfo : EIATTR_KPARAM_INFO
	.align		4
.L_88:
        /*0038*/ 	.byte	0x04, 0x17
        /*003a*/ 	.short	(.L_90 - .L_89)
.L_89:
        /*003c*/ 	.word	0x00000000
        /*0040*/ 	.short	0x0001
        /*0042*/ 	.short	0x0008
        /*0044*/ 	.byte	0x00, 0xf0, 0x11, 0x00


	//----- nvinfo : EIATTR_KPARAM_INFO
	.align		4
.L_90:
        /*0048*/ 	.byte	0x04, 0x17
        /*004a*/ 	.short	(.L_92 - .L_91)
.L_91:
        /*004c*/ 	.word	0x00000000
        /*0050*/ 	.short	0x0000
        /*0052*/ 	.short	0x0000
        /*0054*/ 	.byte	0x00, 0xf0, 0x21, 0x00


	//----- nvinfo : EIATTR_SPARSE_MMA_MASK
	.align		4
.L_92:
        /*0058*/ 	.byte	0x03, 0x50
        /*005a*/ 	.short	0x0000


	//----- nvinfo : EIATTR_MAXREG_COUNT
	.align		4
        /*005c*/ 	.byte	0x03, 0x1b
        /*005e*/ 	.short	0x00ff


	//----- nvinfo : EIATTR_MERCURY_ISA_VERSION
	.align		4
        /*0060*/ 	.byte	0x03, 0x5f
        /*0062*/ 	.short	0x0101


	//----- nvinfo : EIATTR_VRC_CTA_INIT_COUNT
	.align		4
        /*0064*/ 	.byte	0x02, 0x4a
	.zero		1
	.zero		1


	//----- nvinfo : EIATTR_EXIT_INSTR_OFFSETS
	.align		4
        /*0068*/ 	.byte	0x04, 0x1c
        /*006a*/ 	.short	(.L_94 - .L_93)


	//   ....[0]....
.L_93:
        /*006c*/ 	.word	0x00000010


	//----- nvinfo : EIATTR_MAX_THREADS
	.align		4
.L_94:
        /*0070*/ 	.byte	0x04, 0x05
        /*0072*/ 	.short	(.L_96 - .L_95)
.L_95:
        /*0074*/ 	.word	0x00000080
        /*0078*/ 	.word	0x00000001
        /*007c*/ 	.word	0x00000001


	//----- nvinfo : EIATTR_CBANK_PARAM_SIZE
	.align		4
.L_96:
        /*0080*/ 	.byte	0x03, 0x19
        /*0082*/ 	.short	0x0070


	//----- nvinfo : EIATTR_PARAM_CBANK
	.align		4
        /*0084*/ 	.byte	0x04, 0x0a
        /*0086*/ 	.short	(.L_98 - .L_97)
	.align		4
.L_97:
        /*0088*/ 	.word	index@(.nv.constant0._ZN3cub18CUB_300001_SM_10006detail9transform16transform_kernelINS2_10policy_hubILb1EN4cuda3std3__45tupleIJN6thrust24THRUST_300001_SM_1000_NS17counting_iteratorIiNSA_11use_defaultESC_SC_EEEEEE10policy1000El15calculate_scoreNSA_6detail15normal_iteratorINSA_10device_ptrIiEEEEJSD_EEEvT0_iT1_T2_DpNS2_10kernel_argIT3_EE)
        /*008c*/ 	.short	0x0380
        /*008e*/ 	.short	0x0070


	//----- nvinfo : EIATTR_SW_WAR
	.align		4
.L_98:
        /*0090*/ 	.byte	0x04, 0x36
        /*0092*/ 	.short	(.L_100 - .L_99)
.L_99:
        /*0094*/ 	.word	0x00000008
.L_100:


//--------------------- .nv.info._ZN3cub18CUB_300001_SM_10006detail9transform16transform_kernelINS2_10policy_hubILb1EN4cuda3std3__45tupleIJN6thrust24THRUST_300001_SM_1000_NS17counting_iteratorIiNSA_11use_defaultESC_SC_EEEEEE10policy1000Ei15calculate_scoreNSA_6detail15normal_iteratorINSA_10device_ptrIiEEEEJSD_EEEvT0_iT1_T2_DpNS2_10kernel_argIT3_EE --------------------------
	.section	.nv.info._ZN3cub18CUB_300001_SM_10006detail9transform16transform_kernelINS2_10policy_hubILb1EN4cuda3std3__45tupleIJN6thrust24THRUST_300001_SM_1000_NS17counting_iteratorIiNSA_11use_defaultESC_SC_EEEEEE10policy1000Ei15calculate_scoreNSA_6detail15normal_iteratorINSA_10device_ptrIiEEEEJSD_EEEvT0_iT1_T2_DpNS2_10kernel_argIT3_EE,"",@"SHT_CUDA_INFO"
	.sectionflags	@""
	.align	4


	//----- nvinfo : EIATTR_CUDA_API_VERSION
	.align		4
        /*0000*/ 	.byte	0x04, 0x37
        /*0002*/ 	.short	(.L_102 - .L_101)
.L_101:
        /*0004*/ 	.word	0x00000082


	//----- nvinfo : EIATTR_KPARAM_INFO
	.align		4
.L_102:
        /*0008*/ 	.byte	0x04, 0x17
        /*000a*/ 	.short	(.L_104 - .L_103)
.L_103:
        /*000c*/ 	.word	0x00000000
        /*0010*/ 	.short	0x0004
        /*0012*/ 	.short	0x0058
        /*0014*/ 	.byte	0x00, 0xf0, 0x41, 0x00


	//----- nvinfo : EIATTR_KPARAM_INFO
	.align		4
.L_104:
        /*0018*/ 	.byte	0x04, 0x17
        /*001a*/ 	.short	(.L_106 - .L_105)
.L_105:
        /*001c*/ 	.word	0x00000000
        /*0020*/ 	.short	0x0003
        /*0022*/ 	.short	0x0050
        /*0024*/ 	.byte	0x00, 0xf0, 0x21, 0x00


	//----- nvinfo : EIATTR_KPARAM_INFO
	.align		4
.L_106:
        /*0028*/ 	.byte	0x04, 0x17
        /*002a*/ 	.short	(.L_108 - .L_107)
.L_107:
        /*002c*/ 	.word	0x00000000
        /*0030*/ 	.short	0x0002
        /*0032*/ 	.short	0x0008
        /*0034*/ 	.byte	0x00, 0xf0, 0x21, 0x01


	//----- nvinfo : EIATTR_KPARAM_INFO
	.align		4
.L_108:
        /*0038*/ 	.byte	0x04, 0x17
        /*003a*/ 	.short	(.L_110 - .L_109)
.L_109:
        /*003c*/ 	.word	0x00000000
        /*0040*/ 	.short	0x0001
        /*0042*/ 	.short	0x0004
        /*0044*/ 	.byte	0x00, 0xf0, 0x11, 0x00


	//----- nvinfo : EIATTR_KPARAM_INFO
	.align		4
.L_110:
        /*0048*/ 	.byte	0x04, 0x17
        /*004a*/ 	.short	(.L_112 - .L_111)
.L_111:
        /*004c*/ 	.word	0x00000000
        /*0050*/ 	.short	0x0000
        /*0052*/ 	.short	0x0000
        /*0054*/ 	.byte	0x00, 0xf0, 0x11, 0x00


	//----- nvinfo : EIATTR_SPARSE_MMA_MASK
	.align		4
.L_112:
        /*0058*/ 	.byte	0x03, 0x50
        /*005a*/ 	.short	0x0000


	//----- nvinfo : EIATTR_MAXREG_COUNT
	.align		4
        /*005c*/ 	.byte	0x03, 0x1b
        /*005e*/ 	.short	0x00ff


	//----- nvinfo : EIATTR_MERCURY_ISA_VERSION
	.align		4
        /*0060*/ 	.byte	0x03, 0x5f
        /*0062*/ 	.short	0x0101


	//----- nvinfo : EIATTR_VRC_CTA_INIT_COUNT
	.align		4
        /*0064*/ 	.byte	0x02, 0x4a
	.zero		1
	.zero		1


	//----- nvinfo : EIATTR_EXIT_INSTR_OFFSETS
	.align		4
        /*0068*/ 	.byte	0x04, 0x1c
        /*006a*/ 	.short	(.L_114 - .L_113)


	//   ....[0]....
.L_113:
        /*006c*/ 	.word	0x00000010


	//----- nvinfo : EIATTR_MAX_THREADS
	.align		4
.L_114:
        /*0070*/ 	.byte	0x04, 0x05
        /*0072*/ 	.short	(.L_116 - .L_115)
.L_115:
        /*0074*/ 	.word	0x00000080
        /*0078*/ 	.word	0x00000001
        /*007c*/ 	.word	0x00000001


	//----- nvinfo : EIATTR_CBANK_PARAM_SIZE
	.align		4
.L_116:
        /*0080*/ 	.byte	0x03, 0x19
        /*0082*/ 	.short	0x0068


	//----- nvinfo : EIATTR_PARAM_CBANK
	.align		4
        /*0084*/ 	.byte	0x04, 0x0a
        /*0086*/ 	.short	(.L_118 - .L_117)
	.align		4
.L_117:
        /*0088*/ 	.word	index@(.nv.constant0._ZN3cub18CUB_300001_SM_10006detail9transform16transform_kernelINS2_10policy_hubILb1EN4cuda3std3__45tupleIJN6thrust24THRUST_300001_SM_1000_NS17counting_iteratorIiNSA_11use_defaultESC_SC_EEEEEE10policy1000Ei15calculate_scoreNSA_6detail15normal_iteratorINSA_10device_ptrIiEEEEJSD_EEEvT0_iT1_T2_DpNS2_10kernel_argIT3_EE)
        /*008c*/ 	.short	0x0380
        /*008e*/ 	.short	0x0068


	//----- nvinfo : EIATTR_SW_WAR
	.align		4
.L_118:
        /*0090*/ 	.byte	0x04, 0x36
        /*0092*/ 	.short	(.L_120 - .L_119)
.L_119:
        /*0094*/ 	.word	0x00000008
.L_120:


//--------------------- .nv.info._ZN3cub18CUB_300001_SM_10006detail11EmptyKernelIvEEvv --------------------------
	.section	.nv.info._ZN3cub18CUB_300001_SM_10006detail11EmptyKernelIvEEvv,"",@"SHT_CUDA_INFO"
	.sectionflags	@""
	.align	4


	//----- nvinfo : EIATTR_CUDA_API_VERSION
	.align		4
        /*0000*/ 	.byte	0x04, 0x37
        /*0002*/ 	.short	(.L_122 - .L_121)
.L_121:
        /*0004*/ 	.word	0x00000082


	//----- nvinfo : EIATTR_SPARSE_MMA_MASK
	.align		4
.L_122:
        /*0008*/ 	.byte	0x03, 0x50
        /*000a*/ 	.short	0x0000


	//----- nvinfo : EIATTR_MAXREG_COUNT
	.align		4
        /*000c*/ 	.byte	0x03, 0x1b
        /*000e*/ 	.short	0x00ff


	//----- nvinfo : EIATTR_MERCURY_ISA_VERSION
	.align		4
        /*0010*/ 	.byte	0x03, 0x5f
        /*0012*/ 	.short	0x0101


	//----- nvinfo : EIATTR_VRC_CTA_INIT_COUNT
	.align		4
        /*0014*/ 	.byte	0x02, 0x4a
	.zero		1
	.zero		1


	//----- nvinfo : EIATTR_EXIT_INSTR_OFFSETS
	.align		4
        /*0018*/ 	.byte	0x04, 0x1c
        /*001a*/ 	.short	(.L_124 - .L_123)


	//   ....[0]....
.L_123:
        /*001c*/ 	.word	0x00000010


	//----- nvinfo : EIATTR_SW_WAR
	.align		4
.L_124:
        /*0020*/ 	.byte	0x04, 0x36
        /*0022*/ 	.short	(.L_126 - .L_125)
.L_125:
        /*0024*/ 	.word	0x00000008
.L_126:


//--------------------- .nv.callgraph             --------------------------
	.section	.nv.callgraph,"",@"SHT_CUDA_CALLGRAPH"
	.align	4
	.sectionentsize	8
	.align		4
        /*0000*/ 	.word	0x00000000
	.align		4
        /*0004*/ 	.word	0xffffffff
	.align		4
        /*0008*/ 	.word	0x00000000
	.align		4
        /*000c*/ 	.word	0xfffffffe
	.align		4
        /*0010*/ 	.word	0x00000000
	.align		4
        /*0014*/ 	.word	0xfffffffd
	.align		4
        /*0018*/ 	.word	0x00000000
	.align		4
        /*001c*/ 	.word	0xfffffffc


//--------------------- .nv.constant4             --------------------------
	.section	.nv.constant4,"a",@progbits
	.align	8
	.align		8
.nv.constant4:
        /*0000*/ 	.dword	_ZN30_INTERNAL_a96a303e_4_k_cu_main4cuda3std3__45__cpo5beginE
	.align		8
        /*0008*/ 	.dword	_ZN30_INTERNAL_a96a303e_4_k_cu_main4cuda3std3__45__cpo3endE
	.align		8
        /*0010*/ 	.dword	_ZN30_INTERNAL_a96a303e_4_k_cu_main4cuda3std3__45__cpo6cbeginE
	.align		8
        /*0018*/ 	.dword	_ZN30_INTERNAL_a96a303e_4_k_cu_main4cuda3std3__45__cpo4cendE
	.align		8
        /*0020*/ 	.dword	_ZN30_INTERNAL_a96a303e_4_k_cu_main4cuda3std3__45__cpo6rbeginE
	.align		8
        /*0028*/ 	.dword	_ZN30_INTERNAL_a96a303e_4_k_cu_main4cuda3std3__45__cpo4rendE
	.align		8
        /*0030*/ 	.dword	_ZN30_INTERNAL_a96a303e_4_k_cu_main4cuda3std3__45__cpo7crbeginE
	.align		8
        /*0038*/ 	.dword	_ZN30_INTERNAL_a96a303e_4_k_cu_main4cuda3std3__45__cpo5crendE
	.align		8
        /*0040*/ 	.dword	_ZN30_INTERNAL_a96a303e_4_k_cu_main4cuda3std3__432_GLOBAL__N__a96a303e_4_k_cu_main6ignoreE
	.align		8
        /*0048*/ 	.dword	_ZN30_INTERNAL_a96a303e_4_k_cu_main4cuda3std3__419piecewise_constructE
	.align		8
        /*0050*/ 	.dword	_ZN30_INTERNAL_a96a303e_4_k_cu_main4cuda3std3__48in_placeE
	.align		8
        /*0058*/ 	.dword	_ZN30_INTERNAL_a96a303e_4_k_cu_main4cuda3std3__420unreachable_sentinelE
	.align		8
        /*0060*/ 	.dword	_ZN30_INTERNAL_a96a303e_4_k_cu_main4cuda3std3__47nulloptE
	.align		8
        /*0068*/ 	.dword	_ZN30_INTERNAL_a96a303e_4_k_cu_main4cuda3std3__48unexpectE
	.align		8
        /*0070*/ 	.dword	_ZN30_INTERNAL_a96a303e_4_k_cu_main4cuda3std6ranges3__45__cpo4swapE
	.align		8
        /*0078*/ 	.dword	_ZN30_INTERNAL_a96a303e_4_k_cu_main4cuda3std6ranges3__45__cpo9iter_moveE
	.align		8
        /*0080*/ 	.dword	_ZN30_INTERNAL_a96a303e_4_k_cu_main4cuda3std6ranges3__45__cpo5beginE
	.align		8
        /*0088*/ 	.dword	_ZN30_INTERNAL_a96a303e_4_k_cu_main4cuda3std6ranges3__45__cpo3endE
	.align		8
        /*0090*/ 	.dword	_ZN30_INTERNAL_a96a303e_4_k_cu_main4cuda3std6ranges3__45__cpo6cbeginE
	.align		8
        /*0098*/ 	.dword	_ZN30_INTERNAL_a96a303e_4_k_cu_main4cuda3std6ranges3__45__cpo4cendE
	.align		8
        /*00a0*/ 	.dword	_ZN30_INTERNAL_a96a303e_4_k_cu_main4cuda3std6ranges3__45__cpo7advanceE
	.align		8
        /*00a8*/ 	.dword	_ZN30_INTERNAL_a96a303e_4_k_cu_main4cuda3std6ranges3__45__cpo9iter_swapE
	.align		8
        /*00b0*/ 	.dword	_ZN30_INTERNAL_a96a303e_4_k_cu_main4cuda3std6ranges3__45__cpo4nextE
	.align		8
        /*00b8*/ 	.dword	_ZN30_INTERNAL_a96a303e_4_k_cu_main4cuda3std6ranges3__45__cpo4prevE
	.align		8
        /*00c0*/ 	.dword	_ZN30_INTERNAL_a96a303e_4_k_cu_main4cuda3std6ranges3__45__cpo4dataE
	.align		8
        /*00c8*/ 	.dword	_ZN30_INTERNAL_a96a303e_4_k_cu_main4cuda3std6ranges3__45__cpo5cdataE
	.align		8
        /*00d0*/ 	.dword	_ZN30_INTERNAL_a96a303e_4_k_cu_main4cuda3std6ranges3__45__cpo4sizeE
	.align		8
        /*00d8*/ 	.dword	_ZN30_INTERNAL_a96a303e_4_k_cu_main4cuda3std6ranges3__45__cpo5ssizeE
	.align		8
        /*00e0*/ 	.dword	_ZN30_INTERNAL_a96a303e_4_k_cu_main4cuda3std6ranges3__45__cpo8distanceE
	.align		8
        /*00e8*/ 	.dword	_ZN30_INTERNAL_a96a303e_4_k_cu_main6thrust24THRUST_300001_SM_1000_NS8cuda_cub3parE
	.align		8
        /*00f0*/ 	.dword	_ZN30_INTERNAL_a96a303e_4_k_cu_main6thrust24THRUST_300001_SM_1000_NS8cuda_cub10par_nosyncE
	.align		8
        /*00f8*/ 	.dword	_ZN30_INTERNAL_a96a303e_4_k_cu_main6thrust24THRUST_300001_SM_1000_NS6system6detail10sequential3seqE
	.align		8
        /*0100*/ 	.dword	_ZN30_INTERNAL_a96a303e_4_k_cu_main6thrust24THRUST_300001_SM_1000_NS12placeholders2_1E
	.align		8
        /*0108*/ 	.dword	_ZN30_INTERNAL_a96a303e_4_k_cu_main6thrust24THRUST_300001_SM_1000_NS12placeholders2_2E
	.align		8
        /*0110*/ 	.dword	_ZN30_INTERNAL_a96a303e_4_k_cu_main6thrust24THRUST_300001_SM_1000_NS12placeholders2_3E
	.align		8
        /*0118*/ 	.dword	_ZN30_INTERNAL_a96a303e_4_k_cu_main6thrust24THRUST_300001_SM_1000_NS12placeholders2_4E
	.align		8
        /*0120*/ 	.dword	_ZN30_INTERNAL_a96a303e_4_k_cu_main6thrust24THRUST_300001_SM_1000_NS12placeholders2_5E
	.align		8
        /*0128*/ 	.dword	_ZN30_INTERNAL_a96a303e_4_k_cu_main6thrust24THRUST_300001_SM_1000_NS12placeholders2_6E
	.align		8
        /*0130*/ 	.dword	_ZN30_INTERNAL_a96a303e_4_k_cu_main6thrust24THRUST_300001_SM_1000_NS12placeholders2_7E
	.align		8
        /*0138*/ 	.dword	_ZN30_INTERNAL_a96a303e_4_k_cu_main6thrust24THRUST_300001_SM_1000_NS12placeholders2_8E
	.align		8
        /*0140*/ 	.dword	_ZN30_INTERNAL_a96a303e_4_k_cu_main6thrust24THRUST_300001_SM_1000_NS12placeholders2_9E
	.align		8
        /*0148*/ 	.dword	_ZN30_INTERNAL_a96a303e_4_k_cu_main6thrust24THRUST_300001_SM_1000_NS12placeholders3_10E
	.align		8
        /*0150*/ 	.dword	_ZN30_INTERNAL_a96a303e_4_k_cu_main6thrust24THRUST_300001_SM_1000_NS3seqE


//--------------------- .text._ZN3cub18CUB_300001_SM_10006detail8for_each13static_kernelINS2_12policy_hub_t12policy_500_tElN6thrust24THRUST_300001_SM_1000_NS8cuda_cub6__fill7functorINS7_6detail15normal_iteratorINS7_10device_ptrIiEEEEiEEEEvT0_T1_ --------------------------
	.section	.text._ZN3cub18CUB_300001_SM_10006detail8for_each13static_kernelINS2_12policy_hub_t12policy_500_tElN6thrust24THRUST_300001_SM_1000_NS8cuda_cub6__fill7functorINS7_6detail15normal_iteratorINS7_10device_ptrIiEEEEiEEEEvT0_T1_,"ax",@progbits
	.align	128
        .global         _ZN3cub18CUB_300001_SM_10006detail8for_each13static_kernelINS2_12policy_hub_t12policy_500_tElN6thrust24THRUST_300001_SM_1000_NS8cuda_cub6__fill7functorINS7_6detail15normal_iteratorINS7_10device_ptrIiEEEEiEEEEvT0_T1_
        .type           _ZN3cub18CUB_300001_SM_10006detail8for_each13static_kernelINS2_12policy_hub_t12policy_500_tElN6thrust24THRUST_300001_SM_1000_NS8cuda_cub6__fill7functorINS7_6detail15normal_iteratorINS7_10device_ptrIiEEEEiEEEEvT0_T1_,@function
        .size           _ZN3cub18CUB_300001_SM_10006detail8for_each13static_kernelINS2_12policy_hub_t12policy_500_tElN6thrust24THRUST_300001_SM_1000_NS8cuda_cub6__fill7functorINS7_6detail15normal_iteratorINS7_10device_ptrIiEEEEiEEEEvT0_T1_,(.L_x_5 - _ZN3cub18CUB_300001_SM_10006detail8for_each13static_kernelINS2_12policy_hub_t12policy_500_tElN6thrust24THRUST_300001_SM_1000_NS8cuda_cub6__fill7functorINS7_6detail15normal_iteratorINS7_10device_ptrIiEEEEiEEEEvT0_T1_)
        .other          _ZN3cub18CUB_300001_SM_10006detail8for_each13static_kernelINS2_12policy_hub_t12policy_500_tElN6thrust24THRUST_300001_SM_1000_NS8cuda_cub6__fill7functorINS7_6detail15normal_iteratorINS7_10device_ptrIiEEEEiEEEEvT0_T1_,@"STO_CUDA_ENTRY STV_DEFAULT"
_ZN3cub18CUB_300001_SM_10006detail8for_each13static_kernelINS2_12policy_hub_t12policy_500_tElN6thrust24THRUST_300001_SM_1000_NS8cuda_cub6__fill7functorINS7_6detail15normal_iteratorINS7_10device_ptrIiEEEEiEEEEvT0_T1_:
.text._ZN3cub18CUB_300001_SM_10006detail8for_each13static_kernelINS2_12policy_hub_t12policy_500_tElN6thrust24THRUST_300001_SM_1000_NS8cuda_cub6__fill7functorINS7_6detail15normal_iteratorINS7_10device_ptrIiEEEEiEEEEvT0_T1_:
[----:B------:R-:W-:Y:S08]  /*0000*/  LDC R1, c[0x0][0x37c] ;  /* 0x0000df00ff017b82 */ /* 0x000ff00000000800 */
[----:B------:R-:W0:Y:S01]  /*0010*/  S2UR UR4, SR_CTAID.X ;  /* 0x00000000000479c3 */ /* 0x000e220000002500 */
[----:B------:R-:W1:Y:S01]  /*0020*/  LDCU.64 UR6, c[0x0][0x380] ;  /* 0x00007000ff0677ac */ /* 0x000e620008000a00 */
[----:B------:R-:W2:Y:S01]  /*0030*/  LDCU.64 UR8, c[0x0][0x358] ;  /* 0x00006b00ff0877ac */ /* 0x000ea20008000a00 */
[----:B0-----:R-:W-:-:S04]  /*0040*/  UIMAD.WIDE.U32 UR4, UR4, 0x200, URZ ;  /* 0x00000200040478a5 */ /* 0x001fc8000f8e00ff */
[----:B-1----:R-:W-:-:S04]  /*0050*/  UIADD3 UR6, UP0, UPT, -UR4, UR6, URZ ;  /* 0x0000000604067290 */ /* 0x002fc8000ff1e1ff */
[----:B------:R-:W-:Y:S02]  /*0060*/  UIADD3.X UR7, UPT, UPT, ~UR5, UR7, URZ, UP0, !UPT ;  /* 0x0000000705077290 */ /* 0x000fe400087fe5ff */
[----:B------:R-:W-:-:S04]  /*0070*/  UISETP.GE.U32.AND UP0, UPT, UR6, 0x200, UPT ;  /* 0x000002000600788c */ /* 0x000fc8000bf06070 */
[----:B------:R-:W-:-:S09]  /*0080*/  UISETP.GE.AND.EX UP0, UPT, UR7, URZ, UPT, UP0 ;  /* 0x000000ff0700728c */ /* 0x000fd2000bf06300 */
[----:B--2---:R-:W-:Y:S05]  /*0090*/  BRA.U !UP0, `(.L_x_0) ;  /* 0x0000000108287547 */ /* 0x004fea000b800000 */
[----:B------:R-:W0:Y:S01]  /*00a0*/  S2R R0, SR_TID.X ;  /* 0x0000000000007919 */ /* 0x000e220000002100 */
[----:B------:R-:W1:Y:S01]  /*00b0*/  LDCU.64 UR6, c[0x0][0x388] ;  /* 0x00007100ff0677ac */ /* 0x000e620008000a00 */
[----:B------:R-:W2:Y:S01]  /*00c0*/  LDC R5, c[0x0][0x390] ;  /* 0x0000e400ff057b82 */ /* 0x000ea20000000800 */
[----:B0-----:R-:W-:-:S05]  /*00d0*/  IADD3 R0, P0, PT, R0, UR4, RZ ;  /* 0x0000000400007c10 */ /* 0x001fca000ff1e0ff */
[----:B------:R-:W-:Y:S01]  /*00e0*/  IMAD.X R3, RZ, RZ, UR5, P0 ;  /* 0x00000005ff037e24 */ /* 0x000fe200080e06ff */
[----:B-1----:R-:W-:-:S04]  /*00f0*/  LEA R2, P0, R0, UR6, 0x2 ;  /* 0x0000000600027c11 */ /* 0x002fc8000f8010ff */
[----:B------:R-:W-:-:S05]  /*0100*/  LEA.HI.X R3, R0, UR7, R3, 0x2, P0 ;  /* 0x0000000700037c11 */ /* 0x000fca00080f1403 */
[----:B--2---:R-:W-:Y:S04]  /*0110*/  STG.E desc[UR8][R2.64], R5 ;  /* 0x0000000502007986 */ /* 0x004fe8000c101908 */
[----:B------:R-:W-:Y:S01]  /*0120*/  STG.E desc[UR8][R2.64+0x400], R5 ;  /* 0x0004000502007986 */ /* 0x000fe2000c101908 */
[----:B------:R-:W-:Y:S05]  /*0130*/  EXIT ;  /* 0x000000000000794d */ /* 0x000fea0003800000 */
.L_x_0:
[----:B------:R-:W0:Y:S01]  /*0140*/  S2R R0, SR_TID.X ;  /* 0x0000000000007919 */ /* 0x000e220000002100 */
[----:B------:R-:W-:Y:S01]  /*0150*/  USHF.R.S32.HI UR7, URZ, 0x1f, UR6 ;  /* 0x0000001fff077899 */ /* 0x000fe20008011406 */
[----:B------:R-:W1:Y:S05]  /*0160*/  LDCU.64 UR10, c[0x0][0x388] ;  /* 0x00007100ff0a77ac */ /* 0x000e6a0008000a00 */
[----:B------:R-:W-:Y:S02]  /*0170*/  IMAD.U32 R2, RZ, RZ, UR7 ;  /* 0x00000007ff027e24 */ /* 0x000fe4000f8e00ff */
[----:B------:R-:W-:Y:S01]  /*0180*/  IMAD.U32 R4, RZ, RZ, UR7 ;  /* 0x00000007ff047e24 */ /* 0x000fe2000f8e00ff */
[----:B0-----:R-:W-:-:S04]  /*0190*/  ISETP.LT.U32.AND P0, PT, R0, UR6, PT ;  /* 0x0000000600007c0c */ /* 0x001fc8000bf01070 */
[----:B------:R-:W-:Y:S01]  /*01a0*/  ISETP.GT.AND.EX P0, PT, R2, RZ, PT, P0 ;  /* 0x000000ff0200720c */ /* 0x000fe20003f04300 */
[C---:B------:R-:W-:Y:S01]  /*01b0*/  VIADD R2, R0.reuse, 0x100 ;  /* 0x0000010000027836 */ /* 0x040fe20000000000 */
[----:B------:R-:W-:-:S04]  /*01c0*/  IADD3 R0, P2, PT, R0, UR4, RZ ;  /* 0x0000000400007c10 */ /* 0x000fc8000ff5e0ff */
[----:B------:R-:W-:Y:S01]  /*01d0*/  ISETP.LT.U32.AND P1, PT, R2, UR6, PT ;  /* 0x0000000602007c0c */ /* 0x000fe2000bf21070 */
[----:B------:R-:W-:Y:S01]  /*01e0*/  IMAD.X R3, RZ, RZ, UR5, P2 ;  /* 0x00000005ff037e24 */ /* 0x000fe200090e06ff */
[----:B-1----:R-:W-:Y:S02]  /*01f0*/  LEA R2, P2, R0, UR10, 0x2 ;  /* 0x0000000a00027c11 */ /* 0x002fe4000f8410ff */
[----:B------:R-:W-:Y:S02]  /*0200*/  ISETP.GT.AND.EX P1, PT, R4, RZ, PT, P1 ;  /* 0x000000ff0400720c */ /* 0x000fe40003f24310 */
[----:B------:R-:W-:Y:S01]  /*0210*/  LEA.HI.X R3, R0, UR11, R3, 0x2, P2 ;  /* 0x0000000b00037c11 */ /* 0x000fe200090f1403 */
[----:B------:R-:W0:Y:S04]  /*0220*/  @P0 LDC R5, c[0x0][0x390] ;  /* 0x0000e400ff050b82 */ /* 0x000e280000000800 */
[----:B0-----:R0:W-:Y:S06]  /*0230*/  @P0 STG.E desc[UR8][R2.64], R5 ;  /* 0x0000000502000986 */ /* 0x0011ec000c101908 */
[----:B------:R-:W-:Y:S05]  /*0240*/  @!P1 EXIT ;  /* 0x000000000000994d */ /* 0x000fea0003800000 */
[----:B0-----:R-:W0:Y:S02]  /*0250*/  LDC R5, c[0x0][0x390] ;  /* 0x0000e400ff057b82 */ /* 0x001e240000000800 */
[----:B0-----:R-:W-:Y:S01]  /*0260*/  STG.E desc[UR8][R2.64+0x400], R5 ;  /* 0x0004000502007986 */ /* 0x001fe2000c101908 */
[----:B------:R-:W-:Y:S05]  /*0270*/  EXIT ;  /* 0x000000000000794d */ /* 0x000fea0003800000 */
.L_x_1:
[----:B------:R-:W-:-:S00]  /*0280*/  BRA `(.L_x_1) ;  /* 0xfffffffc00fc7947 */ /* 0x000fc0000383ffff */
[----:B------:R-:W-:-:S00]  /*0290*/  NOP ;  /* 0x0000000000007918 */ /* 0x000fc00000000000 */
        /* <DEDUP_REMOVED lines=14> */
.L_x_5:


//--------------------- .text._ZN3cub18CUB_300001_SM_10006detail9transform16transform_kernelINS2_10policy_hubILb1EN4cuda3std3__45tupleIJN6thrust24THRUST_300001_SM_1000_NS17counting_iteratorIiNSA_11use_defaultESC_SC_EEEEEE10policy1000El15calculate_scoreNSA_6detail15normal_iteratorINSA_10device_ptrIiEEEEJSD_EEEvT0_iT1_T2_DpNS2_10kernel_argIT3_EE --------------------------
	.section	.text._ZN3cub18CUB_300001_SM_10006detail9transform16transform_kernelINS2_10policy_hubILb1EN4cuda3std3__45tupleIJN6thrust24THRUST_300001_SM_1000_NS17counting_iteratorIiNSA_11use_defaultESC_SC_EEEEEE10policy1000El15calculate_scoreNSA_6detail15normal_iteratorINSA_10device_ptrIiEEEEJSD_EEEvT0_iT1_T2_DpNS2_10kernel_argIT3_EE,"ax",@progbits
	.align	128
        .global         _ZN3cub18CUB_300001_SM_10006detail9transform16transform_kernelINS2_10policy_hubILb1EN4cuda3std3__45tupleIJN6thrust24THRUST_300001_SM_1000_NS17counting_iteratorIiNSA_11use_defaultESC_SC_EEEEEE10policy1000El15calculate_scoreNSA_6detail15normal_iteratorINSA_10device_ptrIiEEEEJSD_EEEvT0_iT1_T2_DpNS2_10kernel_argIT3_EE
        .type           _ZN3cub18CUB_300001_SM_10006detail9transform16transform_kernelINS2_10policy_hubILb1EN4cuda3std3__45tupleIJN6thrust24THRUST_300001_SM_1000_NS17counting_iteratorIiNSA_11use_defaultESC_SC_EEEEEE10policy1000El15calculate_scoreNSA_6detail15normal_iteratorINSA_10device_ptrIiEEEEJSD_EEEvT0_iT1_T2_DpNS2_10kernel_argIT3_EE,@function
        .size           _ZN3cub18CUB_300001_SM_10006detail9transform16transform_kernelINS2_10policy_hubILb1EN4cuda3std3__45tupleIJN6thrust24THRUST_300001_SM_1000_NS17counting_iteratorIiNSA_11use_defaultESC_SC_EEEEEE10policy1000El15calculate_scoreNSA_6detail15normal_iteratorINSA_10device_ptrIiEEEEJSD_EEEvT0_iT1_T2_DpNS2_10kernel_argIT3_EE,(.L_x_6 - _ZN3cub18CUB_300001_SM_10006detail9transform16transform_kernelINS2_10policy_hubILb1EN4cuda3std3__45tupleIJN6thrust24THRUST_300001_SM_1000_NS17counting_iteratorIiNSA_11use_defaultESC_SC_EEEEEE10policy1000El15calculate_scoreNSA_6detail15normal_iteratorINSA_10device_ptrIiEEEEJSD_EEEvT0_iT1_T2_DpNS2_10kernel_argIT3_EE)
        .other          _ZN3cub18CUB_300001_SM_10006detail9transform16transform_kernelINS2_10policy_hubILb1EN4cuda3std3__45tupleIJN6thrust24THRUST_300001_SM_1000_NS17counting_iteratorIiNSA_11use_defaultESC_SC_EEEEEE10policy1000El15calculate_scoreNSA_6detail15normal_iteratorINSA_10device_ptrIiEEEEJSD_EEEvT0_iT1_T2_DpNS2_10kernel_argIT3_EE,@"STO_CUDA_ENTRY STV_DEFAULT"
_ZN3cub18CUB_300001_SM_10006detail9transform16transform_kernelINS2_10policy_hubILb1EN4cuda3std3__45tupleIJN6thrust24THRUST_300001_SM_1000_NS17counting_iteratorIiNSA_11use_defaultESC_SC_EEEEEE10policy1000El15calculate_scoreNSA_6detail15normal_iteratorINSA_10device_ptrIiEEEEJSD_EEEvT0_iT1_T2_DpNS2_10kernel_argIT3_EE:
.text._ZN3cub18CUB_300001_SM_10006detail9transform16transform_kernelINS2_10policy_hubILb1EN4cuda3std3__45tupleIJN6thrust24THRUST_300001_SM_1000_NS17counting_iteratorIiNSA_11use_defaultESC_SC_EEEEEE10policy1000El15calculate_scoreNSA_6detail15normal_iteratorINSA_10device_ptrIiEEEEJSD_EEEvT0_iT1_T2_DpNS2_10kernel_argIT3_EE:
[----:B------:R-:W-:Y:S01]  /*0000*/  LDC R1, c[0x0][0x37c] ;  /* 0x0000df00ff017b82 */ /* 0x000fe20000000800 */
[----:B------:R-:W-:Y:S05]  /*0010*/  EXIT ;  /* 0x000000000000794d */ /* 0x000fea0003800000 */
.L_x_2:
        /* <DEDUP_REMOVED lines=14> */
.L_x_6:


//--------------------- .text._ZN3cub18CUB_300001_SM_10006detail9transform16transform_kernelINS2_10policy_hubILb1EN4cuda3std3__45tupleIJN6thrust24THRUST_300001_SM_1000_NS17counting_iteratorIiNSA_11use_defaultESC_SC_EEEEEE10policy1000Ei15calculate_scoreNSA_6detail15normal_iteratorINSA_10device_ptrIiEEEEJSD_EEEvT0_iT1_T2_DpNS2_10kernel_argIT3_EE --------------------------
	.section	.text._ZN3cub18CUB_300001_SM_10006detail9transform16transform_kernelINS2_10policy_hubILb1EN4cuda3std3__45tupleIJN6thrust24THRUST_300001_SM_1000_NS17counting_iteratorIiNSA_11use_defaultESC_SC_EEEEEE10policy1000Ei15calculate_scoreNSA_6detail15normal_iteratorINSA_10device_ptrIiEEEEJSD_EEEvT0_iT1_T2_DpNS2_10kernel_argIT3_EE,"ax",@progbits
	.align	128
        .global         _ZN3cub18CUB_300001_SM_10006detail9transform16transform_kernelINS2_10policy_hubILb1EN4cuda3std3__45tupleIJN6thrust24THRUST_300001_SM_1000_NS17counting_iteratorIiNSA_11use_defaultESC_SC_EEEEEE10policy1000Ei15calculate_scoreNSA_6detail15normal_iteratorINSA_10device_ptrIiEEEEJSD_EEEvT0_iT1_T2_DpNS2_10kernel_argIT3_EE
        .type           _ZN3cub18CUB_300001_SM_10006detail9transform16transform_kernelINS2_10policy_hubILb1EN4cuda3std3__45tupleIJN6thrust24THRUST_300001_SM_1000_NS17counting_iteratorIiNSA_11use_defaultESC_SC_EEEEEE10policy1000Ei15calculate_scoreNSA_6detail15normal_iteratorINSA_10device_ptrIiEEEEJSD_EEEvT0_iT1_T2_DpNS2_10kernel_argIT3_EE,@function
        .size           _ZN3cub18CUB_300001_SM_10006detail9transform16transform_kernelINS2_10policy_hubILb1EN4cuda3std3__45tupleIJN6thrust24THRUST_300001_SM_1000_NS17counting_iteratorIiNSA_11use_defaultESC_SC_EEEEEE10policy1000Ei15calculate_scoreNSA_6detail15normal_iteratorINSA_10device_ptrIiEEEEJSD_EEEvT0_iT1_T2_DpNS2_10kernel_argIT3_EE,(.L_x_7 - _ZN3cub18CUB_300001_SM_10006detail9transform16transform_kernelINS2_10policy_hubILb1EN4cuda3std3__45tupleIJN6thrust24THRUST_300001_SM_1000_NS17counting_iteratorIiNSA_11use_defaultESC_SC_EEEEEE10policy1000Ei15calculate_scoreNSA_6detail15normal_iteratorINSA_10device_ptrIiEEEEJSD_EEEvT0_iT1_T2_DpNS2_10kernel_argIT3_EE)
        .other          _ZN3cub18CUB_300001_SM_10006detail9transform16transform_kernelINS2_10policy_hubILb1EN4cuda3std3__45tupleIJN6thrust24THRUST_300001_SM_1000_NS17counting_iteratorIiNSA_11use_defaultESC_SC_EEEEEE10policy1000Ei15calculate_scoreNSA_6detail15normal_iteratorINSA_10device_ptrIiEEEEJSD_EEEvT0_iT1_T2_DpNS2_10kernel_argIT3_EE,@"STO_CUDA_ENTRY STV_DEFAULT"
_ZN3cub18CUB_300001_SM_10006detail9transform16transform_kernelINS2_10policy_hubILb1EN4cuda3std3__45tupleIJN6thrust24THRUST_300001_SM_1000_NS17counting_iteratorIiNSA_11use_defaultESC_SC_EEEEEE10policy1000Ei15calculate_scoreNSA_6detail15normal_iteratorINSA_10device_ptrIiEEEEJSD_EEEvT0_iT1_T2_DpNS2_10kernel_argIT3_EE:
.text._ZN3cub18CUB_300001_SM_10006detail9transform16transform_kernelINS2_10policy_hubILb1EN4cuda3std3__45tupleIJN6thrust24THRUST_300001_SM_1000_NS17counting_iteratorIiNSA_11use_defaultESC_SC_EEEEEE10policy1000Ei15calculate_scoreNSA_6detail15normal_iteratorINSA_10device_ptrIiEEEEJSD_EEEvT0_iT1_T2_DpNS2_10kernel_argIT3_EE:
[----:B------:R-:W-:Y:S01]  /*0000*/  LDC R1, c[0x0][0x37c] ;  /* 0x0000df00ff017b82 */ /* 0x000fe20000000800 */
[----:B------:R-:W-:Y:S05]  /*0010*/  EXIT ;  /* 0x000000000000794d */ /* 0x000fea0003800000 */
.L_x_3:
        /* <DEDUP_REMOVED lines=14> */
.L_x_7:


//--------------------- .text._ZN3cub18CUB_300001_SM_10006detail11EmptyKernelIvEEvv --------------------------
	.section	.text._ZN3cub18CUB_300001_SM_10006detail11EmptyKernelIvEEvv,"ax",@progbits
	.align	128
        .global         _ZN3cub18CUB_300001_SM_10006detail11EmptyKernelIvEEvv
        .type           _ZN3cub18CUB_300001_SM_10006detail11EmptyKernelIvEEvv,@function
        .size           _ZN3cub18CUB_300001_SM_10006detail11EmptyKernelIvEEvv,(.L_x_8 - _ZN3cub18CUB_300001_SM_10006detail11EmptyKernelIvEEvv)
        .other          _ZN3cub18CUB_300001_SM_10006detail11EmptyKernelIvEEvv,@"STO_CUDA_ENTRY STV_DEFAULT"
_ZN3cub18CUB_300001_SM_10006detail11EmptyKernelIvEEvv:
.text._ZN3cub18CUB_300001_SM_10006detail11EmptyKernelIvEEvv:
[----:B------:R-:W-:Y:S01]  /*0000*/  LDC R1, c[0x0][0x37c] ;  /* 0x0000df00ff017b82 */ /* 0x000fe20000000800 */
[----:B------:R-:W-:Y:S05]  /*0010*/  EXIT ;  /* 0x000000000000794d */ /* 0x000fea0003800000 */
.L_x_4:
        /* <DEDUP_REMOVED lines=14> */
.L_x_8:


//--------------------- .nv.shared.reserved.0     --------------------------
	.section	.nv.shared.reserved.0,"aw",@nobits
	.weak		__nv_reservedSMEM_offset_0_alias
	.size		__nv_reservedSMEM_offset_0_alias, 0, 64
	.other		__nv_reservedSMEM_offset_0_alias,@"STO_CUDA_RESERVED_SHARED STV_DEFAULT"
__nv_reservedSMEM_offset_0_alias:
	.zero		0
	.zero		64


//--------------------- .nv.global                --------------------------
	.section	.nv.global,"aw",@nobits
.nv.global:
	.type		_ZN30_INTERNAL_a96a303e_4_k_cu_main6thrust24THRUST_300001_SM_1000_NS3seqE,@object
	.size		_ZN30_INTERNAL_a96a303e_4_k_cu_main6thrust24THRUST_300001_SM_1000_NS3seqE,(_ZN30_INTERNAL_a96a303e_4_k_cu_main4cuda3std3__48in_placeE - _ZN30_INTERNAL_a96a303e_4_k_cu_main6thrust24THRUST_300001_SM_1000_NS3seqE)
_ZN30_INTERNAL_a96a303e_4_k_cu_main6thrust24THRUST_300001_SM_1000_NS3seqE:
	.zero		1
	.type		_ZN30_INTERNAL_a96a303e_4_k_cu_main4cuda3std3__48in_placeE,@object
	.size		_ZN30_INTERNAL_a96a303e_4_k_cu_main4cuda3std3__48in_placeE,(_ZN30_INTERNAL_a96a303e_4_k_cu_main4cuda3std6ranges3__45__cpo4sizeE - _ZN30_INTERNAL_a96a303e_4_k_cu_main4cuda3std3__48in_placeE)
_ZN30_INTERNAL_a96a303e_4_k_cu_main4cuda3std3__48in_placeE:
	.zero		1
	.type		_ZN30_INTERNAL_a96a303e_4_k_cu_main4cuda3std6ranges3__45__cpo4sizeE,@object
	.size		_ZN30_INTERNAL_a96a303e_4_k_cu_main4cuda3std6ranges3__45__cpo4sizeE,(_ZN30_INTERNAL_a96a303e_4_k_cu_main6thrust24THRUST_300001_SM_1000_NS12placeholders2_3E - _ZN30_INTERNAL_a96a303e_4_k_cu_main4cuda3std6ranges3__45__cpo4sizeE)
_ZN30_INTERNAL_a96a303e_4_k_cu_main4cuda3std6ranges3__45__cpo4sizeE:
	.zero		1
	.type		_ZN30_INTERNAL_a96a303e_4_k_cu_main6thrust24THRUST_300001_SM_1000_NS12placeholders2_3E,@object
	.size		_ZN30_INTERNAL_a96a303e_4_k_cu_main6thrust24THRUST_300001_SM_1000_NS12placeholders2_3E,(_ZN30_INTERNAL_a96a303e_4_k_cu_main4cuda3std3__45__cpo6cbeginE - _ZN30_INTERNAL_a96a303e_4_k_cu_main6thrust24THRUST_300001_SM_1000_NS12placeholders2_3E)
_ZN30_INTERNAL_a96a303e_4_k_cu_main6thrust24THRUST_300001_SM_1000_NS12placeholders2_3E:
	.zero		1
	.type		_ZN30_INTERNAL_a96a303e_4_k_cu_main4cuda3std3__45__cpo6cbeginE,@object
	.size		_ZN30_INTERNAL_a96a303e_4_k_cu_main4cuda3std3__45__cpo6cbeginE,(_ZN30_INTERNAL_a96a303e_4_k_cu_main4cuda3std6ranges3__45__cpo6cbeginE - _ZN30_INTERNAL_a96a303e_4_k_cu_main4cuda3std3__45__cpo6cbeginE)
_ZN30_INTERNAL_a96a303e_4_k_cu_main4cuda3std3__45__cpo6cbeginE:
	.zero		1
	.type		_ZN30_INTERNAL_a96a303e_4_k_cu_main4cuda3std6ranges3__45__cpo6cbeginE,@object
	.size		_ZN30_INTERNAL_a96a303e_4_k_cu_main4cuda3std6ranges3__45__cpo6cbeginE,(_ZN30_INTERNAL_a96a303e_4_k_cu_main6thrust24THRUST_300001_SM_1000_NS12placeholders2_7E - _ZN30_INTERNAL_a96a303e_4_k_cu_main4cuda3std6ranges3__45__cpo6cbeginE)
_ZN30_INTERNAL_a96a303e_4_k_cu_main4cuda3std6ranges3__45__cpo6cbeginE:
	.zero		1
	.type		_ZN30_INTERNAL_a96a303e_4_k_cu_main6thrust24THRUST_300001_SM_1000_NS12placeholders2_7E,@object
	.size		_ZN30_INTERNAL_a96a303e_4_k_cu_main6thrust24THRUST_300001_SM_1000_NS12placeholders2_7E,(_ZN30_INTERNAL_a96a303e_4_k_cu_main4cuda3std3__45__cpo7crbeginE - _ZN30_INTERNAL_a96a303e_4_k_cu_main6thrust24THRUST_300001_SM_1000_NS12placeholders2_7E)
_ZN30_INTERNAL_a96a303e_4_k_cu_main6thrust24THRUST_300001_SM_1000_NS12placeholders2_7E:
	.zero		1
	.type		_ZN30_INTERNAL_a96a303e_4_k_cu_main4cuda3std3__45__cpo7crbeginE,@object
	.size		_ZN30_INTERNAL_a96a303e_4_k_cu_main4cuda3std3__45__cpo7crbeginE,(_ZN30_INTERNAL_a96a303e_4_k_cu_main4cuda3std6ranges3__45__cpo4nextE - _ZN30_INTERNAL_a96a303e_4_k_cu_main4cuda3std3__45__cpo7crbeginE)
_ZN30_INTERNAL_a96a303e_4_k_cu_main4cuda3std3__45__cpo7crbeginE:
	.zero		1
	.type		_ZN30_INTERNAL_a96a303e_4_k_cu_main4cuda3std6ranges3__45__cpo4nextE,@object
	.size		_ZN30_INTERNAL_a96a303e_4_k_cu_main4cuda3std6ranges3__45__cpo4nextE,(_ZN30_INTERNAL_a96a303e_4_k_cu_main4cuda3std6ranges3__45__cpo4swapE - _ZN30_INTERNAL_a96a303e_4_k_cu_main4cuda3std6ranges3__45__cpo4nextE)
_ZN30_INTERNAL_a96a303e_4_k_cu_main4cuda3std6ranges3__45__cpo4nextE:
	.zero		1
	.type		_ZN30_INTERNAL_a96a303e_4_k_cu_main4cuda3std6ranges3__45__cpo4swapE,@object
	.size		_ZN30_INTERNAL_a96a303e_4_k_cu_main4cuda3std6ranges3__45__cpo4swapE,(_ZN30_INTERNAL_a96a303e_4_k_cu_main6thrust24THRUST_300001_SM_1000_NS8cuda_cub10par_nosyncE - _ZN30_INTERNAL_a96a303e_4_k_cu_main4cuda3std6ranges3__45__cpo4swapE)
_ZN30_INTERNAL_a96a303e_4_k_cu_main4cuda3std6ranges3__45__cpo4swapE:
	.zero		1
	.type		_ZN30_INTERNAL_a96a303e_4_k_cu_main6thrust24THRUST_300001_SM_1000_NS8cuda_cub10par_nosyncE,@object
	.size		_ZN30_INTERNAL_a96a303e_4_k_cu_main6thrust24THRUST_300001_SM_1000_NS8cuda_cub10par_nosyncE,(_ZN30_INTERNAL_a96a303e_4_k_cu_main6thrust24THRUST_300001_SM_1000_NS12placeholders2_9E - _ZN30_INTERNAL_a96a303e_4_k_cu_main6thrust24THRUST_300001_SM_1000_NS8cuda_cub10par_nosyncE)
_ZN30_INTERNAL_a96a303e_4_k_cu_main6thrust24THRUST_300001_SM_1000_NS8cuda_cub10par_nosyncE:
	.zero		1
	.type		_ZN30_INTERNAL_a96a303e_4_k_cu_main6thrust24THRUST_300001_SM_1000_NS12placeholders2_9E,@object
	.size		_ZN30_INTERNAL_a96a303e_4_k_cu_main6thrust24THRUST_300001_SM_1000_NS12placeholders2_9E,(_ZN30_INTERNAL_a96a303e_4_k_cu_main4cuda3std3__432_GLOBAL__N__a96a303e_4_k_cu_main6ignoreE - _ZN30_INTERNAL_a96a303e_4_k_cu_main6thrust24THRUST_300001_SM_1000_NS12placeholders2_9E)
_ZN30_INTERNAL_a96a303e_4_k_cu_main6thrust24THRUST_300001_SM_1000_NS12placeholders2_9E:
	.zero		1
	.type		_ZN30_INTERNAL_a96a303e_4_k_cu_main4cuda3std3__432_GLOBAL__N__a96a303e_4_k_cu_main6ignoreE,@object
	.size		_ZN30_INTERNAL_a96a303e_4_k_cu_main4cuda3std3__432_GLOBAL__N__a96a303e_4_k_cu_main6ignoreE,(_ZN30_INTERNAL_a96a303e_4_k_cu_main4cuda3std6ranges3__45__cpo4dataE - _ZN30_INTERNAL_a96a303e_4_k_cu_main4cuda3std3__432_GLOBAL__N__a96a303e_4_k_cu_main6ignoreE)
_ZN30_INTERNAL_a96a303e_4_k_cu_main4cuda3std3__432_GLOBAL__N__a96a303e_4_k_cu_main6ignoreE:
	.zero		1
	.type		_ZN30_INTERNAL_a96a303e_4_k_cu_main4cuda3std6ranges3__45__cpo4dataE,@object
	.size		_ZN30_INTERNAL_a96a303e_4_k_cu_main4cuda3std6ranges3__45__cpo4dataE,(_ZN30_INTERNAL_a96a303e_4_k_cu_main6thrust24THRUST_300001_SM_1000_NS12placeholders2_1E - _ZN30_INTERNAL_a96a303e_4_k_cu_main4cuda3std6ranges3__45__cpo4dataE)
_ZN30_INTERNAL_a96a303e_4_k_cu_main4cuda3std6ranges3__45__cpo4dataE:
	.zero		1
	.type		_ZN30_INTERNAL_a96a303e_4_k_cu_main6thrust24THRUST_300001_SM_1000_NS12placeholders2_1E,@object
	.size		_ZN30_INTERNAL_a96a303e_4_k_cu_main6thrust24THRUST_300001_SM_1000_NS12placeholders2_1E,(_ZN30_INTERNAL_a96a303e_4_k_cu_main4cuda3std3__45__cpo5beginE - _ZN30_INTERNAL_a96a303e_4_k_cu_main6thrust24THRUST_300001_SM_1000_NS12placeholders2_1E)
_ZN30_INTERNAL_a96a303e_4_k_cu_main6thrust24THRUST_300001_SM_1000_NS12placeholders2_1E:
	.zero		1
	.type		_ZN30_INTERNAL_a96a303e_4_k_cu_main4cuda3std3__45__cpo5beginE,@object
	.size		_ZN30_INTERNAL_a96a303e_4_k_cu_main4cuda3std3__45__cpo5beginE,(_ZN30_INTERNAL_a96a303e_4_k_cu_main4cuda3std6ranges3__45__cpo5beginE - _ZN30_INTERNAL_a96a303e_4_k_cu_main4cuda3std3__45__cpo5beginE)
_ZN30_INTERNAL_a96a303e_4_k_cu_main4cuda3std3__45__cpo5beginE:
	.zero		1
	.type		_ZN30_INTERNAL_a96a303e_4_k_cu_main4cuda3std6ranges3__45__cpo5beginE,@object
	.size		_ZN30_INTERNAL_a96a303e_4_k_cu_main4cuda3std6ranges3__45__cpo5beginE,(_ZN30_INTERNAL_a96a303e_4_k_cu_main6thrust24THRUST_300001_SM_1000_NS12placeholders2_5E - _ZN30_INTERNAL_a96a303e_4_k_cu_main4cuda3std6ranges3__45__cpo5beginE)
_ZN30_INTERNAL_a96a303e_4_k_cu_main4cuda3std6ranges3__45__cpo5beginE:
	.zero		1
	.type		_ZN30_INTERNAL_a96a303e_4_k_cu_main6thrust24THRUST_300001_SM_1000_NS12placeholders2_5E,@object
	.size		_ZN30_INTERNAL_a96a303e_4_k_cu_main6thrust24THRUST_300001_SM_1000_NS12placeholders2_5E,(_ZN30_INTERNAL_a96a303e_4_k_cu_main4cuda3std3__45__cpo6rbeginE - _ZN30_INTERNAL_a96a303e_4_k_cu_main6thrust24THRUST_300001_SM_1000_NS12placeholders2_5E)
_ZN30_INTERNAL_a96a303e_4_k_cu_main6thrust24THRUST_300001_SM_1000_NS12placeholders2_5E:
	.zero		1
	.type		_ZN30_INTERNAL_a96a303e_4_k_cu_main4cuda3std3__45__cpo6rbeginE,@object
	.size		_ZN30_INTERNAL_a96a303e_4_k_cu_main4cuda3std3__45__cpo6rbeginE,(_ZN30_INTERNAL_a96a303e_4_k_cu_main4cuda3std6ranges3__45__cpo7advanceE - _ZN30_INTERNAL_a96a303e_4_k_cu_main4cuda3std3__45__cpo6rbeginE)
_ZN30_INTERNAL_a96a303e_4_k_cu_main4cuda3std3__45__cpo6rbeginE:
	.zero		1
	.type		_ZN30_INTERNAL_a96a303e_4_k_cu_main4cuda3std6ranges3__45__cpo7advanceE,@object
	.size		_ZN30_INTERNAL_a96a303e_4_k_cu_main4cuda3std6ranges3__45__cpo7advanceE,(_ZN30_INTERNAL_a96a303e_4_k_cu_main4cuda3std3__47nulloptE - _ZN30_INTERNAL_a96a303e_4_k_cu_main4cuda3std6ranges3__45__cpo7advanceE)
_ZN30_INTERNAL_a96a303e_4_k_cu_main4cuda3std6ranges3__45__cpo7advanceE:
	.zero		1
	.type		_ZN30_INTERNAL_a96a303e_4_k_cu_main4cuda3std3__47nulloptE,@object
	.size		_ZN30_INTERNAL_a96a303e_4_k_cu_main4cuda3std3__47nulloptE,(_ZN30_INTERNAL_a96a303e_4_k_cu_main4cuda3std6ranges3__45__cpo8distanceE - _ZN30_INTERNAL_a96a303e_4_k_cu_main4cuda3std3__47nulloptE)
_ZN30_INTERNAL_a96a303e_4_k_cu_main4cuda3std3__47nulloptE:
	.zero		1
	.type		_ZN30_INTERNAL_a96a303e_4_k_cu_main4cuda3std6ranges3__45__cpo8distanceE,@object
	.size		_ZN30_INTERNAL_a96a303e_4_k_cu_main4cuda3std6ranges3__45__cpo8distanceE,(_ZN30_INTERNAL_a96a303e_4_k_cu_main6thrust24THRUST_300001_SM_1000_NS12placeholders3_10E - _ZN30_INTERNAL_a96a303e_4_k_cu_main4cuda3std6ranges3__45__cpo8distanceE)
_ZN30_INTERNAL_a96a303e_4_k_cu_main4cuda3std6ranges3__45__cpo8distanceE:
	.zero		1
	.type		_ZN30_INTERNAL_a96a303e_4_k_cu_main6thrust24THRUST_300001_SM_1000_NS12placeholders3_10E,@object
	.size		_ZN30_INTERNAL_a96a303e_4_k_cu_main6thrust24THRUST_300001_SM_1000_NS12placeholders3_10E,(_ZN30_INTERNAL_a96a303e_4_k_cu_main4cuda3std3__419piecewise_constructE - _ZN30_INTERNAL_a96a303e_4_k_cu_main6thrust24THRUST_300001_SM_1000_NS12placeholders3_10E)
_ZN30_INTERNAL_a96a303e_4_k_cu_main6thrust24THRUST_300001_SM_1000_NS12placeholders3_10E:
	.zero		1
	.type		_ZN30_INTERNAL_a96a303e_4_k_cu_main4cuda3std3__419piecewise_constructE,@object
	.size		_ZN30_INTERNAL_a96a303e_4_k_cu_main4cuda3std3__419piecewise_constructE,(_ZN30_INTERNAL_a96a303e_4_k_cu_main4cuda3std6ranges3__45__cpo5cdataE - _ZN30_INTERNAL_a96a303e_4_k_cu_main4cuda3std3__419piecewise_constructE)
_ZN30_INTERNAL_a96a303e_4_k_cu_main4cuda3std3__419piecewise_constructE:
	.zero		1
	.type		_ZN30_INTERNAL_a96a303e_4_k_cu_main4cuda3std6ranges3__45__cpo5cdataE,@object
	.size		_ZN30_INTERNAL_a96a303e_4_k_cu_main4cuda3std6ranges3__45__cpo5cdataE,(_ZN30_INTERNAL_a96a303e_4_k_cu_main6thrust24THRUST_300001_SM_1000_NS12placeholders2_2E - _ZN30_INTERNAL_a96a303e_4_k_cu_main4cuda3std6ranges3__45__cpo5cdataE)
_ZN30_INTERNAL_a96a303e_4_k_cu_main4cuda3std6ranges3__45__cpo5cdataE:
	.zero		1
	.type		_ZN30_INTERNAL_a96a303e_4_k_cu_main6thrust24THRUST_300001_SM_1000_NS12placeholders2_2E,@object
	.size		_ZN30_INTERNAL_a96a303e_4_k_cu_main6thrust24THRUST_300001_SM_1000_NS12placeholders2_2E,(_ZN30_INTERNAL_a96a303e_4_k_cu_main4cuda3std3__45__cpo3endE - _ZN30_INTERNAL_a96a303e_4_k_cu_main6thrust24THRUST_300001_SM_1000_NS12placeholders2_2E)
_ZN30_INTERNAL_a96a303e_4_k_cu_main6thrust24THRUST_300001_SM_1000_NS12placeholders2_2E:
	.zero		1
	.type		_ZN30_INTERNAL_a96a303e_4_k_cu_main4cuda3std3__45__cpo3endE,@object
	.size		_ZN30_INTERNAL_a96a303e_4_k_cu_main4cuda3std3__45__cpo3endE,(_ZN30_INTERNAL_a96a303e_4_k_cu_main4cuda3std6ranges3__45__cpo3endE - _ZN30_INTERNAL_a96a303e_4_k_cu_main4cuda3std3__45__cpo3endE)
_ZN30_INTERNAL_a96a303e_4_k_cu_main4cuda3std3__45__cpo3endE:
	.zero		1
	.type		_ZN30_INTERNAL_a96a303e_4_k_cu_main4cuda3std6ranges3__45__cpo3endE,@object
	.size		_ZN30_INTERNAL_a96a303e_4_k_cu_main4cuda3std6ranges3__45__cpo3endE,(_ZN30_INTERNAL_a96a303e_4_k_cu_main6thrust24THRUST_300001_SM_1000_NS12placeholders2_6E - _ZN30_INTERNAL_a96a303e_4_k_cu_main4cuda3std6ranges3__45__cpo3endE)
_ZN30_INTERNAL_a96a303e_4_k_cu_main4cuda3std6ranges3__45__cpo3endE:
	.zero		1
	.type		_ZN30_INTERNAL_a96a303e_4_k_cu_main6thrust24THRUST_300001_SM_1000_NS12placeholders2_6E,@object
	.size		_ZN30_INTERNAL_a96a303e_4_k_cu_main6thrust24THRUST_300001_SM_1000_NS12placeholders2_6E,(_ZN30_INTERNAL_a96a303e_4_k_cu_main4cuda3std3__45__cpo4rendE - _ZN30_INTERNAL_a96a303e_4_k_cu_main6thrust24THRUST_300001_SM_1000_NS12placeholders2_6E)
_ZN30_INTERNAL_a96a303e_4_k_cu_main6thrust24THRUST_300001_SM_1000_NS12placeholders2_6E:
	.zero		1
	.type		_ZN30_INTERNAL_a96a303e_4_k_cu_main4cuda3std3__45__cpo4rendE,@object
	.size		_ZN30_INTERNAL_a96a303e_4_k_cu_main4cuda3std3__45__cpo4rendE,(_ZN30_INTERNAL_a96a303e_4_k_cu_main4cuda3std6ranges3__45__cpo9iter_swapE - _ZN30_INTERNAL_a96a303e_4_k_cu_main4cuda3std3__45__cpo4rendE)
_ZN30_INTERNAL_a96a303e_4_k_cu_main4cuda3std3__45__cpo4rendE:
	.zero		1
	.type		_ZN30_INTERNAL_a96a303e_4_k_cu_main4cuda3std6ranges3__45__cpo9iter_swapE,@object
	.size		_ZN30_INTERNAL_a96a303e_4_k_cu_main4cuda3std6ranges3__45__cpo9iter_swapE,(_ZN30_INTERNAL_a96a303e_4_k_cu_main4cuda3std3__48unexpectE - _ZN30_INTERNAL_a96a303e_4_k_cu_main4cuda3std6ranges3__45__cpo9iter_swapE)
_ZN30_INTERNAL_a96a303e_4_k_cu_main4cuda3std6ranges3__45__cpo9iter_swapE:
	.zero		1
	.type		_ZN30_INTERNAL_a96a303e_4_k_cu_main4cuda3std3__48unexpectE,@object
	.size		_ZN30_INTERNAL_a96a303e_4_k_cu_main4cuda3std3__48unexpectE,(_ZN30_INTERNAL_a96a303e_4_k_cu_main6thrust24THRUST_300001_SM_1000_NS8cuda_cub3parE - _ZN30_INTERNAL_a96a303e_4_k_cu_main4cuda3std3__48unexpectE)
_ZN30_INTERNAL_a96a303e_4_k_cu_main4cuda3std3__48unexpectE:
	.zero		1
	.type		_ZN30_INTERNAL_a96a303e_4_k_cu_main6thrust24THRUST_300001_SM_1000_NS8cuda_cub3parE,@object
	.size		_ZN30_INTERNAL_a96a303e_4_k_cu_main6thrust24THRUST_300001_SM_1000_NS8cuda_cub3parE,(_ZN30_INTERNAL_a96a303e_4_k_cu_main6thrust24THRUST_300001_SM_1000_NS12placeholders2_4E - _ZN30_INTERNAL_a96a303e_4_k_cu_main6thrust24THRUST_300001_SM_1000_NS8cuda_cub3parE)
_ZN30_INTERNAL_a96a303e_4_k_cu_main6thrust24THRUST_300001_SM_1000_NS8cuda_cub3parE:
	.zero		1
	.type		_ZN30_INTERNAL_a96a303e_4_k_cu_main6thrust24THRUST_300001_SM_1000_NS12placeholders2_4E,@object
	.size		_ZN30_INTERNAL_a96a303e_4_k_cu_main6thrust24THRUST_300001_SM_1000_NS12placeholders2_4E,(_ZN30_INTERNAL_a96a303e_4_k_cu_main4cuda3std3__45__cpo4cendE - _ZN30_INTERNAL_a96a303e_4_k_cu_main6thrust24THRUST_300001_SM_1000_NS12placeholders2_4E)
_ZN30_INTERNAL_a96a303e_4_k_cu_main6thrust24THRUST_300001_SM_1000_NS12placeholders2_4E:
	.zero		1
	.type		_ZN30_INTERNAL_a96a303e_4_k_cu_main4cuda3std3__45__cpo4cendE,@object
	.size		_ZN30_INTERNAL_a96a303e_4_k_cu_main4cuda3std3__45__cpo4cendE,(_ZN30_INTERNAL_a96a303e_4_k_cu_main4cuda3std6ranges3__45__cpo4cendE - _ZN30_INTERNAL_a96a303e_4_k_cu_main4cuda3std3__45__cpo4cendE)
_ZN30_INTERNAL_a96a303e_4_k_cu_main4cuda3std3__45__cpo4cendE:
	.zero		1
	.type		_ZN30_INTERNAL_a96a303e_4_k_cu_main4cuda3std6ranges3__45__cpo4cendE,@object
	.size		_ZN30_INTERNAL_a96a303e_4_k_cu_main4cuda3std6ranges3__45__cpo4cendE,(_ZN30_INTERNAL_a96a303e_4_k_cu_main4cuda3std3__420unreachable_sentinelE - _ZN30_INTERNAL_a96a303e_4_k_cu_main4cuda3std6ranges3__45__cpo4cendE)
_ZN30_INTERNAL_a96a303e_4_k_cu_main4cuda3std6ranges3__45__cpo4cendE:
	.zero		1
	.type		_ZN30_INTERNAL_a96a303e_4_k_cu_main4cuda3std3__420unreachable_sentinelE,@object
	.size		_ZN30_INTERNAL_a96a303e_4_k_cu_main4cuda3std3__420unreachable_sentinelE,(_ZN30_INTERNAL_a96a303e_4_k_cu_main4cuda3std6ranges3__45__cpo5ssizeE - _ZN30_INTERNAL_a96a303e_4_k_cu_main4cuda3std3__420unreachable_sentinelE)
_ZN30_INTERNAL_a96a303e_4_k_cu_main4cuda3std3__420unreachable_sentinelE:
	.zero		1
	.type		_ZN30_INTERNAL_a96a303e_4_k_cu_main4cuda3std6ranges3__45__cpo5ssizeE,@object
	.size		_ZN30_INTERNAL_a96a303e_4_k_cu_main4cuda3std6ranges3__45__cpo5ssizeE,(_ZN30_INTERNAL_a96a303e_4_k_cu_main6thrust24THRUST_300001_SM_1000_NS12placeholders2_8E - _ZN30_INTERNAL_a96a303e_4_k_cu_main4cuda3std6ranges3__45__cpo5ssizeE)
_ZN30_INTERNAL_a96a303e_4_k_cu_main4cuda3std6ranges3__45__cpo5ssizeE:
	.zero		1
	.type		_ZN30_INTERNAL_a96a303e_4_k_cu_main6thrust24THRUST_300001_SM_1000_NS12placeholders2_8E,@object
	.size		_ZN30_INTERNAL_a96a303e_4_k_cu_main6thrust24THRUST_300001_SM_1000_NS12placeholders2_8E,(_ZN30_INTERNAL_a96a303e_4_k_cu_main4cuda3std3__45__cpo5crendE - _ZN30_INTERNAL_a96a303e_4_k_cu_main6thrust24THRUST_300001_SM_1000_NS12placeholders2_8E)
_ZN30_INTERNAL_a96a303e_4_k_cu_main6thrust24THRUST_300001_SM_1000_NS12placeholders2_8E:
	.zero		1
	.type		_ZN30_INTERNAL_a96a303e_4_k_cu_main4cuda3std3__45__cpo5crendE,@object
	.size		_ZN30_INTERNAL_a96a303e_4_k_cu_main4cuda3std3__45__cpo5crendE,(_ZN30_INTERNAL_a96a303e_4_k_cu_main4cuda3std6ranges3__45__cpo4prevE - _ZN30_INTERNAL_a96a303e_4_k_cu_main4cuda3std3__45__cpo5crendE)
_ZN30_INTERNAL_a96a303e_4_k_cu_main4cuda3std3__45__cpo5crendE:
	.zero		1
	.type		_ZN30_INTERNAL_a96a303e_4_k_cu_main4cuda3std6ranges3__45__cpo4prevE,@object
	.size		_ZN30_INTERNAL_a96a303e_4_k_cu_main4cuda3std6ranges3__45__cpo4prevE,(_ZN30_INTERNAL_a96a303e_4_k_cu_main4cuda3std6ranges3__45__cpo9iter_moveE - _ZN30_INTERNAL_a96a303e_4_k_cu_main4cuda3std6ranges3__45__cpo4prevE)
_ZN30_INTERNAL_a96a303e_4_k_cu_main4cuda3std6ranges3__45__cpo4prevE:
	.zero		1
	.type		_ZN30_INTERNAL_a96a303e_4_k_cu_main4cuda3std6ranges3__45__cpo9iter_moveE,@object
	.size		_ZN30_INTERNAL_a96a303e_4_k_cu_main4cuda3std6ranges3__45__cpo9iter_moveE,(_ZN30_INTERNAL_a96a303e_4_k_cu_main6thrust24THRUST_300001_SM_1000_NS6system6detail10sequential3seqE - _ZN30_INTERNAL_a96a303e_4_k_cu_main4cuda3std6ranges3__45__cpo9iter_moveE)
_ZN30_INTERNAL_a96a303e_4_k_cu_main4cuda3std6ranges3__45__cpo9iter_moveE:
	.zero		1
	.type		_ZN30_INTERNAL_a96a303e_4_k_cu_main6thrust24THRUST_300001_SM_1000_NS6system6detail10sequential3seqE,@object
	.size		_ZN30_INTERNAL_a96a303e_4_k_cu_main6thrust24THRUST_300001_SM_1000_NS6system6detail10sequential3seqE,(.L_31 - _ZN30_INTERNAL_a96a303e_4_k_cu_main6thrust24THRUST_300001_SM_1000_NS6system6detail10sequential3seqE)
_ZN30_INTERNAL_a96a303e_4_k_cu_main6thrust24THRUST_300001_SM_1000_NS6system6detail10sequential3seqE:
	.zero		1
.L_31:


//--------------------- .nv.constant0._ZN3cub18CUB_300001_SM_10006detail8for_each13static_kernelINS2_12policy_hub_t12policy_500_tElN6thrust24THRUST_300001_SM_1000_NS8cuda_cub6__fill7functorINS7_6detail15normal_iteratorINS7_10device_ptrIiEEEEiEEEEvT0_T1_ --------------------------
	.section	.nv.constant0._ZN3cub18CUB_300001_SM_10006detail8for_each13static_kernelINS2_12policy_hub_t12policy_500_tElN6thrust24THRUST_300001_SM_1000_NS8cuda_cub6__fill7functorINS7_6detail15normal_iteratorINS7_10device_ptrIiEEEEiEEEEvT0_T1_,"a",@progbits
	.sectionflags	@""
	.align	4
.nv.constant0._ZN3cub18CUB_300001_SM_10006detail8for_each13static_kernelINS2_12policy_hub_t12policy_500_tElN6thrust24THRUST_300001_SM_1000_NS8cuda_cub6__fill7functorINS7_6detail15normal_iteratorINS7_10device_ptrIiEEEEiEEEEvT0_T1_:
	.zero		920


//--------------------- .nv.constant0._ZN3cub18CUB_300001_SM_10006detail9transform16transform_kernelINS2_10policy_hubILb1EN4cuda3std3__45tupleIJN6thrust24THRUST_300001_SM_1000_NS17counting_iteratorIiNSA_11use_defaultESC_SC_EEEEEE10policy1000El15calculate_scoreNSA_6detail15normal_iteratorINSA_10device_ptrIiEEEEJSD_EEEvT0_iT1_T2_DpNS2_10kernel_argIT3_EE --------------------------
	.section	.nv.constant0._ZN3cub18CUB_300001_SM_10006detail9transform16transform_kernelINS2_10policy_hubILb1EN4cuda3std3__45tupleIJN6thrust24THRUST_300001_SM_1000_NS17counting_iteratorIiNSA_11use_defaultESC_SC_EEEEEE10policy1000El15calculate_scoreNSA_6detail15normal_iteratorINSA_10device_ptrIiEEEEJSD_EEEvT0_iT1_T2_DpNS2_10kernel_argIT3_EE,"a",@progbits
	.sectionflags	@""
	.align	4
.nv.constant0._ZN3cub18CUB_300001_SM_10006detail9transform16transform_kernelINS2_10policy_hubILb1EN4cuda3std3__45tupleIJN6thrust24THRUST_300001_SM_1000_NS17counting_iteratorIiNSA_11use_defaultESC_SC_EEEEEE10policy1000El15calculate_scoreNSA_6detail15normal_iteratorINSA_10device_ptrIiEEEEJSD_EEEvT0_iT1_T2_DpNS2_10kernel_argIT3_EE:
	.zero		1008


//--------------------- .nv.constant0._ZN3cub18CUB_300001_SM_10006detail9transform16transform_kernelINS2_10policy_hubILb1EN4cuda3std3__45tupleIJN6thrust24THRUST_300001_SM_1000_NS17counting_iteratorIiNSA_11use_defaultESC_SC_EEEEEE10policy1000Ei15calculate_scoreNSA_6detail15normal_iteratorINSA_10device_ptrIiEEEEJSD_EEEvT0_iT1_T2_DpNS2_10kernel_argIT3_EE --------------------------
	.section	.nv.constant0._ZN3cub18CUB_300001_SM_10006detail9transform16transform_kernelINS2_10policy_hubILb1EN4cuda3std3__45tupleIJN6thrust24THRUST_300001_SM_1000_NS17counting_iteratorIiNSA_11use_defaultESC_SC_EEEEEE10policy1000Ei15calculate_scoreNSA_6detail15normal_iteratorINSA_10device_ptrIiEEEEJSD_EEEvT0_iT1_T2_DpNS2_10kernel_argIT3_EE,"a",@progbits
	.sectionflags	@""
	.align	4
.nv.constant0._ZN3cub18CUB_300001_SM_10006detail9transform16transform_kernelINS2_10policy_hubILb1EN4cuda3std3__45tupleIJN6thrust24THRUST_300001_SM_1000_NS17counting_iteratorIiNSA_11use_defaultESC_SC_EEEEEE10policy1000Ei15calculate_scoreNSA_6detail15normal_iteratorINSA_10device_ptrIiEEEEJSD_EEEvT0_iT1_T2_DpNS2_10kernel_argIT3_EE:
	.zero		1000


//--------------------- .nv.constant0._ZN3cub18CUB_300001_SM_10006detail11EmptyKernelIvEEvv --------------------------
	.section	.nv.constant0._ZN3cub18CUB_300001_SM_10006detail11EmptyKernelIvEEvv,"a",@progbits
	.sectionflags	@""
	.align	4
.nv.constant0._ZN3cub18CUB_300001_SM_10006detail11EmptyKernelIvEEvv:
	.zero		896


//--------------------- SYMBOLS --------------------------

	.type		.nv.reservedSmem.offset0,@object
	.size		.nv.reservedSmem.offset0,0x4
